// auto-generated by cutlass_sweep.conv — config: {"arch": "sm_90", "cluster_m": 1, "cluster_n": 1, "conv_kind": "fprop", "dtype": "e4m3", "ndim": 2, "tile_k": 32, "tile_m": 128, "tile_n": 64}
#include "cutlass/cutlass.h"
#include "cute/tensor.hpp"
#include "cutlass/kernel_hardware_info.hpp"
#include "cutlass/conv/convolution.h"
#include "cutlass/conv/dispatch_policy.hpp"
#include "cutlass/conv/collective/collective_builder.hpp"
#include "cutlass/conv/kernel/conv_universal.hpp"
#include "cutlass/conv/device/conv_universal_adapter.hpp"
#include "cutlass/epilogue/collective/collective_builder.hpp"

using namespace cute;
using Elem = cutlass::float_e4m3_t;
using Acc  = float;
using LayoutAB = cutlass::layout::TensorNHWC;
using LayoutC  = cutlass::layout::TensorNHWC;
constexpr auto ConvOp = cutlass::conv::Operator::kFprop;
using TileShape    = Shape<_128, _64, Shape<_32>>;
using ClusterShape = Shape<_1, _1, _1>;

using CollectiveEpilogue = typename cutlass::epilogue::collective::CollectiveBuilder<
    cutlass::arch::Sm90, cutlass::arch::OpClassTensorOp,
    TileShape, ClusterShape,
    cutlass::epilogue::collective::EpilogueTileAuto,
    Acc, Acc,
    Elem, LayoutC, 128 / cutlass::sizeof_bits<Elem>::value,
    Elem, LayoutC, 128 / cutlass::sizeof_bits<Elem>::value,
    cutlass::epilogue::collective::EpilogueScheduleAuto
  >::CollectiveOp;

using CollectiveMainloop = typename cutlass::conv::collective::CollectiveBuilder<
    cutlass::arch::Sm90, cutlass::arch::OpClassTensorOp, ConvOp,
    Elem, LayoutAB, 128 / cutlass::sizeof_bits<Elem>::value,
    Elem, LayoutAB, 128 / cutlass::sizeof_bits<Elem>::value,
    Acc,
    TileShape, ClusterShape,
    cutlass::conv::collective::StageCountAutoCarveout<
        static_cast<int>(sizeof(typename CollectiveEpilogue::SharedStorage))>,
    cutlass::conv::collective::KernelScheduleAuto
  >::CollectiveOp;

using ProblemShape = cutlass::conv::ConvProblemShape<
    ConvOp, CollectiveMainloop::DispatchPolicy::NumSpatialDimensions>;
using ConvKernel = cutlass::conv::kernel::ConvUniversal<
    ProblemShape, CollectiveMainloop, CollectiveEpilogue>;
using Conv = cutlass::conv::device::ConvUniversalAdapter<ConvKernel>;

auto* _anchor = &cutlass::device_kernel<ConvKernel>;


// ===== COMPILED SASS (sm_90a) =====

	.target	sm_90a

	.elftype	@"ET_EXEC"


//--------------------- .note.nv.tkinfo           --------------------------
	.section	.note.nv.tkinfo,"",@"SHT_NOTE"
	.sectionflags	@"SHF_NOTE_NV_TKINFO"
	.tkinfo
        /*0018*/ 	.word	0x00000002
        /*0030*/ 	.string	""
        /*0030*/ 	.string	"ptxas"
        /*0030*/ 	.string	"Cuda compilation tools, release 13.0, V13.0.88"
        /*0030*/ 	.string	"Build cuda_13.0.r13.0/compiler.36424714_0"
        /*0030*/ 	.string	"-arch sm_90a -m 64 "



//--------------------- .note.nv.cuinfo           --------------------------
	.section	.note.nv.cuinfo,"",@"SHT_NOTE"
	.sectionflags	@"SHF_NOTE_NV_CUINFO"
        /*0018*/ 	.short	0x0002
        /*001a*/ 	.short	0x005a
        /*001c*/ 	.short	0x0082
	.zero		2


//--------------------- .nv.info                  --------------------------
	.section	.nv.info,"",@"SHT_CUDA_INFO"
	.align	4


	//----- nvinfo : EIATTR_REGCOUNT
	.align		4
        /*0000*/ 	.byte	0x04, 0x2f
        /*0002*/ 	.short	(.L_12 - .L_11)
	.align		4
.L_11:
        /*0004*/ 	.word	index@(_ZN7cutlass13device_kernelINS_4conv6kernel13ConvUniversalINS1_16ConvProblemShapeILNS1_8OperatorE0ELi2EEENS1_10collective14CollectiveConvINS1_46MainloopSm90TmaGmmaWarpSpecializedImplicitGemmILS5_0ELi37ELi2EN4cute5tupleIJNSA_1CILi1EEESD_SD_EEENS1_36KernelImplicitTmaWarpSpecializedSm90ELi1EEENSB_IJNSC_ILi128EEENSC_ILi64EEENSB_IJNSC_ILi32EEEEEEEEENS_12float_e4m3_tESM_NSA_8TiledMMAINSA_8MMA_AtomIJNSA_4SM904GMMA30MMA_64x64x32_F32E4M3E4M3_SS_TNILNSQ_7ScaleInE1ELSS_1EEEEEENSA_6LayoutISE_NSB_IJNSC_ILi0EEESW_SW_EEEEENSB_IJNSA_10UnderscoreESZ_SZ_EEEEENS7_6detail26Sm90ImplicitGemmTileTraitsINSA_20SM90_TMA_LOAD_IM2COLENSA_14ComposedLayoutINSA_7SwizzleILi1ELi4ELi3EEENSA_18smem_ptr_flag_bitsILi8EEENSV_INSB_IJNSB_IJNSC_ILi8EEENSC_ILi16EEEEEENSB_IJSJ_SD_EEENSB_IJSD_NSC_ILi37EEEEEEEEENSB_IJNSB_IJSJ_NSC_ILi256EEEEEENSB_IJSD_SW_EEENSB_IJSW_NSC_ILi4096EEEEEEEEEEEEEvEENS13_INSA_13SM90_TMA_LOADENS15_IS17_S19_NSV_INSB_IJNSB_IJS1A_S1A_EEES1D_S1F_EEENSB_IJS1I_S1J_NSB_IJSW_NSC_ILi2048EEEEEEEEEEEEEvEEEENS_8epilogue10collective6detail29Sm90TmaWarpSpecializedAdapterINS21_15DefaultEpilogueISM_NSB_IJNSB_IJlllEEESD_SW_EEES26_NS20_6thread17LinearCombinationISM_Li1EffLNS27_9ScaleType4KindE0ELNS_15FloatRoundStyleE2ESM_EENS_4gemm15EpilogueDefaultEEEEEvvEEEEvNT_6ParamsE)
        /*0008*/ 	.word	0x0000005a


	//----- nvinfo : EIATTR_FRAME_SIZE
	.align		4
.L_12:
        /*000c*/ 	.byte	0x04, 0x11
        /*000e*/ 	.short	(.L_14 - .L_13)
	.align		4
.L_13:
        /*0010*/ 	.word	index@(_ZN7cutlass13device_kernelINS_4conv6kernel13ConvUniversalINS1_16ConvProblemShapeILNS1_8OperatorE0ELi2EEENS1_10collective14CollectiveConvINS1_46MainloopSm90TmaGmmaWarpSpecializedImplicitGemmILS5_0ELi37ELi2EN4cute5tupleIJNSA_1CILi1EEESD_SD_EEENS1_36KernelImplicitTmaWarpSpecializedSm90ELi1EEENSB_IJNSC_ILi128EEENSC_ILi64EEENSB_IJNSC_ILi32EEEEEEEEENS_12float_e4m3_tESM_NSA_8TiledMMAINSA_8MMA_AtomIJNSA_4SM904GMMA30MMA_64x64x32_F32E4M3E4M3_SS_TNILNSQ_7ScaleInE1ELSS_1EEEEEENSA_6LayoutISE_NSB_IJNSC_ILi0EEESW_SW_EEEEENSB_IJNSA_10UnderscoreESZ_SZ_EEEEENS7_6detail26Sm90ImplicitGemmTileTraitsINSA_20SM90_TMA_LOAD_IM2COLENSA_14ComposedLayoutINSA_7SwizzleILi1ELi4ELi3EEENSA_18smem_ptr_flag_bitsILi8EEENSV_INSB_IJNSB_IJNSC_ILi8EEENSC_ILi16EEEEEENSB_IJSJ_SD_EEENSB_IJSD_NSC_ILi37EEEEEEEEENSB_IJNSB_IJSJ_NSC_ILi256EEEEEENSB_IJSD_SW_EEENSB_IJSW_NSC_ILi4096EEEEEEEEEEEEEvEENS13_INSA_13SM90_TMA_LOADENS15_IS17_S19_NSV_INSB_IJNSB_IJS1A_S1A_EEES1D_S1F_EEENSB_IJS1I_S1J_NSB_IJSW_NSC_ILi2048EEEEEEEEEEEEEvEEEENS_8epilogue10collective6detail29Sm90TmaWarpSpecializedAdapterINS21_15DefaultEpilogueISM_NSB_IJNSB_IJlllEEESD_SW_EEES26_NS20_6thread17LinearCombinationISM_Li1EffLNS27_9ScaleType4KindE0ELNS_15FloatRoundStyleE2ESM_EENS_4gemm15EpilogueDefaultEEEEEvvEEEEvNT_6ParamsE)
        /*0014*/ 	.word	0x00000000


	//----- nvinfo : EIATTR_MIN_STACK_SIZE
	.align		4
.L_14:
        /*0018*/ 	.byte	0x04, 0x12
        /*001a*/ 	.short	(.L_16 - .L_15)
	.align		4
.L_15:
        /*001c*/ 	.word	index@(_ZN7cutlass13device_kernelINS_4conv6kernel13ConvUniversalINS1_16ConvProblemShapeILNS1_8OperatorE0ELi2EEENS1_10collective14CollectiveConvINS1_46MainloopSm90TmaGmmaWarpSpecializedImplicitGemmILS5_0ELi37ELi2EN4cute5tupleIJNSA_1CILi1EEESD_SD_EEENS1_36KernelImplicitTmaWarpSpecializedSm90ELi1EEENSB_IJNSC_ILi128EEENSC_ILi64EEENSB_IJNSC_ILi32EEEEEEEEENS_12float_e4m3_tESM_NSA_8TiledMMAINSA_8MMA_AtomIJNSA_4SM904GMMA30MMA_64x64x32_F32E4M3E4M3_SS_TNILNSQ_7ScaleInE1ELSS_1EEEEEENSA_6LayoutISE_NSB_IJNSC_ILi0EEESW_SW_EEEEENSB_IJNSA_10UnderscoreESZ_SZ_EEEEENS7_6detail26Sm90ImplicitGemmTileTraitsINSA_20SM90_TMA_LOAD_IM2COLENSA_14ComposedLayoutINSA_7SwizzleILi1ELi4ELi3EEENSA_18smem_ptr_flag_bitsILi8EEENSV_INSB_IJNSB_IJNSC_ILi8EEENSC_ILi16EEEEEENSB_IJSJ_SD_EEENSB_IJSD_NSC_ILi37EEEEEEEEENSB_IJNSB_IJSJ_NSC_ILi256EEEEEENSB_IJSD_SW_EEENSB_IJSW_NSC_ILi4096EEEEEEEEEEEEEvEENS13_INSA_13SM90_TMA_LOADENS15_IS17_S19_NSV_INSB_IJNSB_IJS1A_S1A_EEES1D_S1F_EEENSB_IJS1I_S1J_NSB_IJSW_NSC_ILi2048EEEEEEEEEEEEEvEEEENS_8epilogue10collective6detail29Sm90TmaWarpSpecializedAdapterINS21_15DefaultEpilogueISM_NSB_IJNSB_IJlllEEESD_SW_EEES26_NS20_6thread17LinearCombinationISM_Li1EffLNS27_9ScaleType4KindE0ELNS_15FloatRoundStyleE2ESM_EENS_4gemm15EpilogueDefaultEEEEEvvEEEEvNT_6ParamsE)
        /*0020*/ 	.word	0x00000000
.L_16:


//--------------------- .nv.compat                --------------------------
	.section	.nv.compat,"",@"SHT_CUDA_COMPAT_INFO"
	.align	4
        /*0000*/ 	.byte	0x02, 0x09, 0x01, 0x00, 0x02, 0x02, 0x04, 0x00, 0x02, 0x05, 0x05, 0x00, 0x03, 0x07, 0x01, 0x01
        /*0010*/ 	.byte	0x02, 0x03, 0x01, 0x00, 0x02, 0x06, 0x01, 0x00, 0x04, 0x0b, 0x08, 0x00, 0x00, 0x00, 0x00, 0x00
        /*0020*/ 	.byte	0x00, 0x00, 0x00, 0x00


//--------------------- .nv.info._ZN7cutlass13device_kernelINS_4conv6kernel13ConvUniversalINS1_16ConvProblemShapeILNS1_8OperatorE0ELi2EEENS1_10collective14CollectiveConvINS1_46MainloopSm90TmaGmmaWarpSpecializedImplicitGemmILS5_0ELi37ELi2EN4cute5tupleIJNSA_1CILi1EEESD_SD_EEENS1_36KernelImplicitTmaWarpSpecializedSm90ELi1EEENSB_IJNSC_ILi128EEENSC_ILi64EEENSB_IJNSC_ILi32EEEEEEEEENS_12float_e4m3_tESM_NSA_8TiledMMAINSA_8MMA_AtomIJNSA_4SM904GMMA30MMA_64x64x32_F32E4M3E4M3_SS_TNILNSQ_7ScaleInE1ELSS_1EEEEEENSA_6LayoutISE_NSB_IJNSC_ILi0EEESW_SW_EEEEENSB_IJNSA_10UnderscoreESZ_SZ_EEEEENS7_6detail26Sm90ImplicitGemmTileTraitsINSA_20SM90_TMA_LOAD_IM2COLENSA_14ComposedLayoutINSA_7SwizzleILi1ELi4ELi3EEENSA_18smem_ptr_flag_bitsILi8EEENSV_INSB_IJNSB_IJNSC_ILi8EEENSC_ILi16EEEEEENSB_IJSJ_SD_EEENSB_IJSD_NSC_ILi37EEEEEEEEENSB_IJNSB_IJSJ_NSC_ILi256EEEEEENSB_IJSD_SW_EEENSB_IJSW_NSC_ILi4096EEEEEEEEEEEEEvEENS13_INSA_13SM90_TMA_LOADENS15_IS17_S19_NSV_INSB_IJNSB_IJS1A_S1A_EEES1D_S1F_EEENSB_IJS1I_S1J_NSB_IJSW_NSC_ILi2048EEEEEEEEEEEEEvEEEENS_8epilogue10collective6detail29Sm90TmaWarpSpecializedAdapterINS21_15DefaultEpilogueISM_NSB_IJNSB_IJlllEEESD_SW_EEES26_NS20_6thread17LinearCombinationISM_Li1EffLNS27_9ScaleType4KindE0ELNS_15FloatRoundStyleE2ESM_EENS_4gemm15EpilogueDefaultEEEEEvvEEEEvNT_6ParamsE --------------------------
	.section	.nv.info._ZN7cutlass13device_kernelINS_4conv6kernel13ConvUniversalINS1_16ConvProblemShapeILNS1_8OperatorE0ELi2EEENS1_10collective14CollectiveConvINS1_46MainloopSm90TmaGmmaWarpSpecializedImplicitGemmILS5_0ELi37ELi2EN4cute5tupleIJNSA_1CILi1EEESD_SD_EEENS1_36KernelImplicitTmaWarpSpecializedSm90ELi1EEENSB_IJNSC_ILi128EEENSC_ILi64EEENSB_IJNSC_ILi32EEEEEEEEENS_12float_e4m3_tESM_NSA_8TiledMMAINSA_8MMA_AtomIJNSA_4SM904GMMA30MMA_64x64x32_F32E4M3E4M3_SS_TNILNSQ_7ScaleInE1ELSS_1EEEEEENSA_6LayoutISE_NSB_IJNSC_ILi0EEESW_SW_EEEEENSB_IJNSA_10UnderscoreESZ_SZ_EEEEENS7_6detail26Sm90ImplicitGemmTileTraitsINSA_20SM90_TMA_LOAD_IM2COLENSA_14ComposedLayoutINSA_7SwizzleILi1ELi4ELi3EEENSA_18smem_ptr_flag_bitsILi8EEENSV_INSB_IJNSB_IJNSC_ILi8EEENSC_ILi16EEEEEENSB_IJSJ_SD_EEENSB_IJSD_NSC_ILi37EEEEEEEEENSB_IJNSB_IJSJ_NSC_ILi256EEEEEENSB_IJSD_SW_EEENSB_IJSW_NSC_ILi4096EEEEEEEEEEEEEvEENS13_INSA_13SM90_TMA_LOADENS15_IS17_S19_NSV_INSB_IJNSB_IJS1A_S1A_EEES1D_S1F_EEENSB_IJS1I_S1J_NSB_IJSW_NSC_ILi2048EEEEEEEEEEEEEvEEEENS_8epilogue10collective6detail29Sm90TmaWarpSpecializedAdapterINS21_15DefaultEpilogueISM_NSB_IJNSB_IJlllEEESD_SW_EEES26_NS20_6thread17LinearCombinationISM_Li1EffLNS27_9ScaleType4KindE0ELNS_15FloatRoundStyleE2ESM_EENS_4gemm15EpilogueDefaultEEEEEvvEEEEvNT_6ParamsE,"",@"SHT_CUDA_INFO"
	.sectionflags	@""
	.align	4


	//----- nvinfo : EIATTR_CUDA_API_VERSION
	.align		4
        /*0000*/ 	.byte	0x04, 0x37
        /*0002*/ 	.short	(.L_18 - .L_17)
.L_17:
        /*0004*/ 	.word	0x00000082


	//----- nvinfo : EIATTR_KPARAM_INFO
	.align		4
.L_18:
        /*0008*/ 	.byte	0x04, 0x17
        /*000a*/ 	.short	(.L_20 - .L_19)
.L_19:
        /*000c*/ 	.word	0x00000000
        /*0010*/ 	.short	0x0000
        /*0012*/ 	.short	0x0070
        /*0014*/ 	.byte	0x00, 0xf0, 0x01, 0x0e


	//----- nvinfo : EIATTR_SPARSE_MMA_MASK
	.align		4
.L_20:
        /*0018*/ 	.byte	0x03, 0x50
        /*001a*/ 	.short	0x0000


	//----- nvinfo : EIATTR_MAXREG_COUNT
	.align		4
        /*001c*/ 	.byte	0x03, 0x1b
        /*001e*/ 	.short	0x00ff


	//----- nvinfo : EIATTR_NUM_BARRIERS
	.align		4
        /*0020*/ 	.byte	0x02, 0x4c
        /*0022*/ 	.byte	0x01
	.zero		1


	//----- nvinfo : EIATTR_MERCURY_ISA_VERSION
	.align		4
        /*0024*/ 	.byte	0x03, 0x5f
        /*0026*/ 	.short	0x0101


	//----- nvinfo : EIATTR_COOP_GROUP_MASK_REGIDS
	.align		4
        /*0028*/ 	.byte	0x04, 0x29
        /*002a*/ 	.short	(.L_22 - .L_21)


	//   ....[0]....
.L_21:
        /*002c*/ 	.word	0xffffffff


	//   ....[1]....
        /*0030*/ 	.word	0xffffffff


	//   ....[2]....
        /*0034*/ 	.word	0xffffffff


	//----- nvinfo : EIATTR_COOP_GROUP_INSTR_OFFSETS
	.align		4
.L_22:
        /*0038*/ 	.byte	0x04, 0x28
        /*003a*/ 	.short	(.L_24 - .L_23)


	//   ....[0]....
.L_23:
        /*003c*/ 	.word	0x00000060


	//   ....[1]....
        /*0040*/ 	.word	0x00000070


	//   ....[2]....
        /*0044*/ 	.word	0x00000130


	//----- nvinfo : EIATTR_MBARRIER_INSTR_OFFSETS
	.align		4
.L_24:
        /*0048*/ 	.byte	0x04, 0x39
        /*004a*/ 	.short	(.L_26 - .L_25)


	//   ....[0]....
.L_25:
        /*004c*/ 	.word	0x00000270
        /*0050*/ 	.word	0x000000ff
        /*0054*/ 	.word	0x00037800
        /*0058*/ 	.short	0x0100
        /*005a*/ 	.byte	0x08
	.zero		1


	//   ....[1]....
        /*005c*/ 	.word	0x00000280
        /*0060*/ 	.word	0x000000ff
        /*0064*/ 	.word	0x00037928
        /*0068*/ 	.short	0x0100
        /*006a*/ 	.byte	0x08
	.zero		1


	//   ....[2]....
        /*006c*/ 	.word	0x00000290
        /*0070*/ 	.word	0x000000ff
        /*0074*/ 	.word	0x00037808
        /*0078*/ 	.short	0x0100
        /*007a*/ 	.byte	0x08
	.zero		1


	//   ....[3]....
        /*007c*/ 	.word	0x000002a0
        /*0080*/ 	.word	0x000000ff
        /*0084*/ 	.word	0x00037930
        /*0088*/ 	.short	0x0100
        /*008a*/ 	.byte	0x08
	.zero		1


	//   ....[4]....
        /*008c*/ 	.word	0x000002b0
        /*0090*/ 	.word	0x000000ff
        /*0094*/ 	.word	0x00037810
        /*0098*/ 	.short	0x0100
        /*009a*/ 	.byte	0x08
	.zero		1


	//   ....[5]....
        /*009c*/ 	.word	0x000002c0
        /*00a0*/ 	.word	0x000000ff
        /*00a4*/ 	.word	0x00037938
        /*00a8*/ 	.short	0x0100
        /*00aa*/ 	.byte	0x08
	.zero		1


	//   ....[6]....
        /*00ac*/ 	.word	0x000002d0
        /*00b0*/ 	.word	0x000000ff
        /*00b4*/ 	.word	0x00037818
        /*00b8*/ 	.short	0x0100
        /*00ba*/ 	.byte	0x08
	.zero		1


	//   ....[7]....
        /*00bc*/ 	.word	0x000002e0
        /*00c0*/ 	.word	0x000000ff
        /*00c4*/ 	.word	0x00037940
        /*00c8*/ 	.short	0x0100
        /*00ca*/ 	.byte	0x08
	.zero		1


	//   ....[8]....
        /*00cc*/ 	.word	0x000002f0
        /*00d0*/ 	.word	0x000000ff
        /*00d4*/ 	.word	0x00037820
        /*00d8*/ 	.short	0x0100
        /*00da*/ 	.byte	0x08
	.zero		1


	//   ....[9]....
        /*00dc*/ 	.word	0x00000300
        /*00e0*/ 	.word	0x000000ff
        /*00e4*/ 	.word	0x00037948
        /*00e8*/ 	.short	0x0100
        /*00ea*/ 	.byte	0x08
	.zero		1


	//   ....[10]....
        /*00ec*/ 	.word	0x00000310
        /*00f0*/ 	.word	0x000000ff
        /*00f4*/ 	.word	0x00037828
        /*00f8*/ 	.short	0x0100
        /*00fa*/ 	.byte	0x08
	.zero		1


	//   ....[11]....
        /*00fc*/ 	.word	0x00000320
        /*0100*/ 	.word	0x000000ff
        /*0104*/ 	.word	0x00037950
        /*0108*/ 	.short	0x0100
        /*010a*/ 	.byte	0x08
	.zero		1


	//   ....[12]....
        /*010c*/ 	.word	0x00000330
        /*0110*/ 	.word	0x000000ff
        /*0114*/ 	.word	0x00037830
        /*0118*/ 	.short	0x0100
        /*011a*/ 	.byte	0x08
	.zero		1


	//   ....[13]....
        /*011c*/ 	.word	0x00000340
        /*0120*/ 	.word	0x000000ff
        /*0124*/ 	.word	0x00037958
        /*0128*/ 	.short	0x0100
        /*012a*/ 	.byte	0x08
	.zero		1


	//   ....[14]....
        /*012c*/ 	.word	0x00000350
        /*0130*/ 	.word	0x000000ff
        /*0134*/ 	.word	0x00037838
        /*0138*/ 	.short	0x0100
        /*013a*/ 	.byte	0x08
	.zero		1


	//   ....[15]....
        /*013c*/ 	.word	0x00000360
        /*0140*/ 	.word	0x000000ff
        /*0144*/ 	.word	0x00037960
        /*0148*/ 	.short	0x0100
        /*014a*/ 	.byte	0x08
	.zero		1


	//   ....[16]....
        /*014c*/ 	.word	0x00000370
        /*0150*/ 	.word	0x000000ff
        /*0154*/ 	.word	0x00037840
        /*0158*/ 	.short	0x0100
        /*015a*/ 	.byte	0x08
	.zero		1


	//   ....[17]....
        /*015c*/ 	.word	0x00000380
        /*0160*/ 	.word	0x000000ff
        /*0164*/ 	.word	0x00037968
        /*0168*/ 	.short	0x0100
        /*016a*/ 	.byte	0x08
	.zero		1


	//   ....[18]....
        /*016c*/ 	.word	0x00000390
        /*0170*/ 	.word	0x000000ff
        /*0174*/ 	.word	0x00037848
        /*0178*/ 	.short	0x0100
        /*017a*/ 	.byte	0x08
	.zero		1


	//   ....[19]....
        /*017c*/ 	.word	0x000003a0
        /*0180*/ 	.word	0x000000ff
        /*0184*/ 	.word	0x00037970
        /*0188*/ 	.short	0x0100
        /*018a*/ 	.byte	0x08
	.zero		1


	//   ....[20]....
        /*018c*/ 	.word	0x000003b0
        /*0190*/ 	.word	0x000000ff
        /*0194*/ 	.word	0x00037850
        /*0198*/ 	.short	0x0100
        /*019a*/ 	.byte	0x08
	.zero		1


	//   ....[21]....
        /*019c*/ 	.word	0x000003c0
        /*01a0*/ 	.word	0x000000ff
        /*01a4*/ 	.word	0x00037978
        /*01a8*/ 	.short	0x0100
        /*01aa*/ 	.byte	0x08
	.zero		1


	//   ....[22]....
        /*01ac*/ 	.word	0x000003d0
        /*01b0*/ 	.word	0x000000ff
        /*01b4*/ 	.word	0x00037858
        /*01b8*/ 	.short	0x0100
        /*01ba*/ 	.byte	0x08
	.zero		1


	//   ....[23]....
        /*01bc*/ 	.word	0x000003e0
        /*01c0*/ 	.word	0x000000ff
        /*01c4*/ 	.word	0x00037980
        /*01c8*/ 	.short	0x0100
        /*01ca*/ 	.byte	0x08
	.zero		1


	//   ....[24]....
        /*01cc*/ 	.word	0x000003f0
        /*01d0*/ 	.word	0x000000ff
        /*01d4*/ 	.word	0x00037860
        /*01d8*/ 	.short	0x0100
        /*01da*/ 	.byte	0x08
	.zero		1


	//   ....[25]....
        /*01dc*/ 	.word	0x00000400
        /*01e0*/ 	.word	0x000000ff
        /*01e4*/ 	.word	0x00037988
        /*01e8*/ 	.short	0x0100
        /*01ea*/ 	.byte	0x08
	.zero		1


	//   ....[26]....
        /*01ec*/ 	.word	0x00000410
        /*01f0*/ 	.word	0x000000ff
        /*01f4*/ 	.word	0x00037868
        /*01f8*/ 	.short	0x0100
        /*01fa*/ 	.byte	0x08
	.zero		1


	//   ....[27]....
        /*01fc*/ 	.word	0x00000420
        /*0200*/ 	.word	0x000000ff
        /*0204*/ 	.word	0x00037990
        /*0208*/ 	.short	0x0100
        /*020a*/ 	.byte	0x08
	.zero		1


	//   ....[28]....
        /*020c*/ 	.word	0x00000430
        /*0210*/ 	.word	0x000000ff
        /*0214*/ 	.word	0x00037870
        /*0218*/ 	.short	0x0100
        /*021a*/ 	.byte	0x08
	.zero		1


	//   ....[29]....
        /*021c*/ 	.word	0x00000440
        /*0220*/ 	.word	0x000000ff
        /*0224*/ 	.word	0x00037998
        /*0228*/ 	.short	0x0100
        /*022a*/ 	.byte	0x08
	.zero		1


	//   ....[30]....
        /*022c*/ 	.word	0x00000450
        /*0230*/ 	.word	0x000000ff
        /*0234*/ 	.word	0x00037878
        /*0238*/ 	.short	0x0100
        /*023a*/ 	.byte	0x08
	.zero		1


	//   ....[31]....
        /*023c*/ 	.word	0x00000460
        /*0240*/ 	.word	0x000000ff
        /*0244*/ 	.word	0x000379a0
        /*0248*/ 	.short	0x0100
        /*024a*/ 	.byte	0x08
	.zero		1


	//   ....[32]....
        /*024c*/ 	.word	0x00000470
        /*0250*/ 	.word	0x000000ff
        /*0254*/ 	.word	0x00037880
        /*0258*/ 	.short	0x0100
        /*025a*/ 	.byte	0x08
	.zero		1


	//   ....[33]....
        /*025c*/ 	.word	0x00000480
        /*0260*/ 	.word	0x000000ff
        /*0264*/ 	.word	0x000379a8
        /*0268*/ 	.short	0x0100
        /*026a*/ 	.byte	0x08
	.zero		1


	//   ....[34]....
        /*026c*/ 	.word	0x00000490
        /*0270*/ 	.word	0x000000ff
        /*0274*/ 	.word	0x00037888
        /*0278*/ 	.short	0x0100
        /*027a*/ 	.byte	0x08
	.zero		1


	//   ....[35]....
        /*027c*/ 	.word	0x000004a0
        /*0280*/ 	.word	0x000000ff
        /*0284*/ 	.word	0x000379b0
        /*0288*/ 	.short	0x0100
        /*028a*/ 	.byte	0x08
	.zero		1


	//   ....[36]....
        /*028c*/ 	.word	0x000004b0
        /*0290*/ 	.word	0x000000ff
        /*0294*/ 	.word	0x00037890
        /*0298*/ 	.short	0x0100
        /*029a*/ 	.byte	0x08
	.zero		1


	//   ....[37]....
        /*029c*/ 	.word	0x000004c0
        /*02a0*/ 	.word	0x000000ff
        /*02a4*/ 	.word	0x000379b8
        /*02a8*/ 	.short	0x0100
        /*02aa*/ 	.byte	0x08
	.zero		1


	//   ....[38]....
        /*02ac*/ 	.word	0x000004d0
        /*02b0*/ 	.word	0x000000ff
        /*02b4*/ 	.word	0x00037898
        /*02b8*/ 	.short	0x0100
        /*02ba*/ 	.byte	0x08
	.zero		1


	//   ....[39]....
        /*02bc*/ 	.word	0x000004e0
        /*02c0*/ 	.word	0x000000ff
        /*02c4*/ 	.word	0x000379c0
        /*02c8*/ 	.short	0x0100
        /*02ca*/ 	.byte	0x08
	.zero		1


	//   ....[40]....
        /*02cc*/ 	.word	0x000004f0
        /*02d0*/ 	.word	0x000000ff
        /*02d4*/ 	.word	0x000378a0
        /*02d8*/ 	.short	0x0100
        /*02da*/ 	.byte	0x08
	.zero		1


	//   ....[41]....
        /*02dc*/ 	.word	0x00000500
        /*02e0*/ 	.word	0x000000ff
        /*02e4*/ 	.word	0x000379c8
        /*02e8*/ 	.short	0x0100
        /*02ea*/ 	.byte	0x08
	.zero		1


	//   ....[42]....
        /*02ec*/ 	.word	0x00000510
        /*02f0*/ 	.word	0x000000ff
        /*02f4*/ 	.word	0x000378a8
        /*02f8*/ 	.short	0x0100
        /*02fa*/ 	.byte	0x08
	.zero		1


	//   ....[43]....
        /*02fc*/ 	.word	0x00000520
        /*0300*/ 	.word	0x000000ff
        /*0304*/ 	.word	0x000379d0
        /*0308*/ 	.short	0x0100
        /*030a*/ 	.byte	0x08
	.zero		1


	//   ....[44]....
        /*030c*/ 	.word	0x00000530
        /*0310*/ 	.word	0x000000ff
        /*0314*/ 	.word	0x000378b0
        /*0318*/ 	.short	0x0100
        /*031a*/ 	.byte	0x08
	.zero		1


	//   ....[45]....
        /*031c*/ 	.word	0x00000540
        /*0320*/ 	.word	0x000000ff
        /*0324*/ 	.word	0x000379d8
        /*0328*/ 	.short	0x0100
        /*032a*/ 	.byte	0x08
	.zero		1


	//   ....[46]....
        /*032c*/ 	.word	0x00000550
        /*0330*/ 	.word	0x000000ff
        /*0334*/ 	.word	0x000378b8
        /*0338*/ 	.short	0x0100
        /*033a*/ 	.byte	0x08
	.zero		1


	//   ....[47]....
        /*033c*/ 	.word	0x00000560
        /*0340*/ 	.word	0x000000ff
        /*0344*/ 	.word	0x000379e0
        /*0348*/ 	.short	0x0100
        /*034a*/ 	.byte	0x08
	.zero		1


	//   ....[48]....
        /*034c*/ 	.word	0x00000570
        /*0350*/ 	.word	0x000000ff
        /*0354*/ 	.word	0x000378c0
        /*0358*/ 	.short	0x0100
        /*035a*/ 	.byte	0x08
	.zero		1


	//   ....[49]....
        /*035c*/ 	.word	0x00000580
        /*0360*/ 	.word	0x000000ff
        /*0364*/ 	.word	0x000379e8
        /*0368*/ 	.short	0x0100
        /*036a*/ 	.byte	0x08
	.zero		1


	//   ....[50]....
        /*036c*/ 	.word	0x00000590
        /*0370*/ 	.word	0x000000ff
        /*0374*/ 	.word	0x000378c8
        /*0378*/ 	.short	0x0100
        /*037a*/ 	.byte	0x08
	.zero		1


	//   ....[51]....
        /*037c*/ 	.word	0x000005a0
        /*0380*/ 	.word	0x000000ff
        /*0384*/ 	.word	0x000379f0
        /*0388*/ 	.short	0x0100
        /*038a*/ 	.byte	0x08
	.zero		1


	//   ....[52]....
        /*038c*/ 	.word	0x000005b0
        /*0390*/ 	.word	0x000000ff
        /*0394*/ 	.word	0x000378d0
        /*0398*/ 	.short	0x0100
        /*039a*/ 	.byte	0x08
	.zero		1


	//   ....[53]....
        /*039c*/ 	.word	0x000005c0
        /*03a0*/ 	.word	0x000000ff
        /*03a4*/ 	.word	0x000379f8
        /*03a8*/ 	.short	0x0100
        /*03aa*/ 	.byte	0x08
	.zero		1


	//   ....[54]....
        /*03ac*/ 	.word	0x000005d0
        /*03b0*/ 	.word	0x000000ff
        /*03b4*/ 	.word	0x000378d8
        /*03b8*/ 	.short	0x0100
        /*03ba*/ 	.byte	0x08
	.zero		1


	//   ....[55]....
        /*03bc*/ 	.word	0x000005e0
        /*03c0*/ 	.word	0x000000ff
        /*03c4*/ 	.word	0x00037a00
        /*03c8*/ 	.short	0x0100
        /*03ca*/ 	.byte	0x08
	.zero		1


	//   ....[56]....
        /*03cc*/ 	.word	0x000005f0
        /*03d0*/ 	.word	0x000000ff
        /*03d4*/ 	.word	0x000378e0
        /*03d8*/ 	.short	0x0100
        /*03da*/ 	.byte	0x08
	.zero		1


	//   ....[57]....
        /*03dc*/ 	.word	0x00000600
        /*03e0*/ 	.word	0x000000ff
        /*03e4*/ 	.word	0x00037a08
        /*03e8*/ 	.short	0x0100
        /*03ea*/ 	.byte	0x08
	.zero		1


	//   ....[58]....
        /*03ec*/ 	.word	0x00000610
        /*03f0*/ 	.word	0x000000ff
        /*03f4*/ 	.word	0x000378e8
        /*03f8*/ 	.short	0x0100
        /*03fa*/ 	.byte	0x08
	.zero		1


	//   ....[59]....
        /*03fc*/ 	.word	0x00000620
        /*0400*/ 	.word	0x000000ff
        /*0404*/ 	.word	0x00037a10
        /*0408*/ 	.short	0x0100
        /*040a*/ 	.byte	0x08
	.zero		1


	//   ....[60]....
        /*040c*/ 	.word	0x00000630
        /*0410*/ 	.word	0x000000ff
        /*0414*/ 	.word	0x000378f0
        /*0418*/ 	.short	0x0100
        /*041a*/ 	.byte	0x08
	.zero		1


	//   ....[61]....
        /*041c*/ 	.word	0x00000640
        /*0420*/ 	.word	0x000000ff
        /*0424*/ 	.word	0x00037a18
        /*0428*/ 	.short	0x0100
        /*042a*/ 	.byte	0x08
	.zero		1


	//   ....[62]....
        /*042c*/ 	.word	0x00000650
        /*0430*/ 	.word	0x000000ff
        /*0434*/ 	.word	0x000378f8
        /*0438*/ 	.short	0x0100
        /*043a*/ 	.byte	0x08
	.zero		1


	//   ....[63]....
        /*043c*/ 	.word	0x00000660
        /*0440*/ 	.word	0x000000ff
        /*0444*/ 	.word	0x00037a20
        /*0448*/ 	.short	0x0100
        /*044a*/ 	.byte	0x08
	.zero		1


	//   ....[64]....
        /*044c*/ 	.word	0x00000670
        /*0450*/ 	.word	0x000000ff
        /*0454*/ 	.word	0x00037900
        /*0458*/ 	.short	0x0100
        /*045a*/ 	.byte	0x08
	.zero		1


	//   ....[65]....
        /*045c*/ 	.word	0x00000680
        /*0460*/ 	.word	0x000000ff
        /*0464*/ 	.word	0x00037a28
        /*0468*/ 	.short	0x0100
        /*046a*/ 	.byte	0x08
	.zero		1


	//   ....[66]....
        /*046c*/ 	.word	0x00000690
        /*0470*/ 	.word	0x000000ff
        /*0474*/ 	.word	0x00037908
        /*0478*/ 	.short	0x0100
        /*047a*/ 	.byte	0x08
	.zero		1


	//   ....[67]....
        /*047c*/ 	.word	0x000006a0
        /*0480*/ 	.word	0x000000ff
        /*0484*/ 	.word	0x00037a30
        /*0488*/ 	.short	0x0100
        /*048a*/ 	.byte	0x08
	.zero		1


	//   ....[68]....
        /*048c*/ 	.word	0x000006b0
        /*0490*/ 	.word	0x000000ff
        /*0494*/ 	.word	0x00037910
        /*0498*/ 	.short	0x0100
        /*049a*/ 	.byte	0x08
	.zero		1


	//   ....[69]....
        /*049c*/ 	.word	0x000006c0
        /*04a0*/ 	.word	0x000000ff
        /*04a4*/ 	.word	0x00037a38
        /*04a8*/ 	.short	0x0100
        /*04aa*/ 	.byte	0x08
	.zero		1


	//   ....[70]....
        /*04ac*/ 	.word	0x000006d0
        /*04b0*/ 	.word	0x000000ff
        /*04b4*/ 	.word	0x00037918
        /*04b8*/ 	.short	0x0100
        /*04ba*/ 	.byte	0x08
	.zero		1


	//   ....[71]....
        /*04bc*/ 	.word	0x000006e0
        /*04c0*/ 	.word	0x000000ff
        /*04c4*/ 	.word	0x00037a40
        /*04c8*/ 	.short	0x0100
        /*04ca*/ 	.byte	0x08
	.zero		1


	//   ....[72]....
        /*04cc*/ 	.word	0x000006f0
        /*04d0*/ 	.word	0x000000ff
        /*04d4*/ 	.word	0x00037920
        /*04d8*/ 	.short	0x0100
        /*04da*/ 	.byte	0x08
	.zero		1


	//   ....[73]....
        /*04dc*/ 	.word	0x00000700
        /*04e0*/ 	.word	0x000000ff
        /*04e4*/ 	.word	0x00037a48
        /*04e8*/ 	.short	0x0100
        /*04ea*/ 	.byte	0x08
	.zero		1


	//   ....[74]....
        /*04ec*/ 	.word	0x00000df0
        /*04f0*/ 	.word	0x0000000b
        /*04f4*/ 	.word	0x00037800
        /*04f8*/ 	.short	0x010a
        /*04fa*/ 	.byte	0x3f
	.zero		1


	//   ....[75]....
        /*04fc*/ 	.word	0x00001100
        /*0500*/ 	.word	0x00000008
        /*0504*/ 	.word	0x00037800
        /*0508*/ 	.short	0x010a
        /*050a*/ 	.byte	0x3f
	.zero		1


	//   ....[76]....
        /*050c*/ 	.word	0x00001250
        /*0510*/ 	.word	0x000000ff
        /*0514*/ 	.word	0x00000000
        /*0518*/ 	.short	0x0101
        /*051a*/ 	.byte	0x06
	.zero		1


	//   ....[77]....
        /*051c*/ 	.word	0x00001460
        /*0520*/ 	.word	0x00000006
        /*0524*/ 	.word	0x00000000
        /*0528*/ 	.short	0x0101
        /*052a*/ 	.byte	0x3f
	.zero		1


	//   ....[78]....
        /*052c*/ 	.word	0x00005f90
        /*0530*/ 	.word	0x0000000c
        /*0534*/ 	.word	0x00037928
        /*0538*/ 	.short	0x010a
        /*053a*/ 	.byte	0x3f
	.zero		1


	//   ....[79]....
        /*053c*/ 	.word	0x00006690
        /*0540*/ 	.word	0x00000002
        /*0544*/ 	.word	0x00000000
        /*0548*/ 	.short	0x010a
        /*054a*/ 	.byte	0x3f
	.zero		1


	//   ....[80]....
        /*054c*/ 	.word	0x00006740
        /*0550*/ 	.word	0x00000002
        /*0554*/ 	.word	0x00000000
        /*0558*/ 	.short	0x010a
        /*055a*/ 	.byte	0x3f
	.zero		1


	//   ....[81]....
        /*055c*/ 	.word	0x000067f0
        /*0560*/ 	.word	0x00000002
        /*0564*/ 	.word	0x00000000
        /*0568*/ 	.short	0x010a
        /*056a*/ 	.byte	0x3f
	.zero		1


	//   ....[82]....
        /*056c*/ 	.word	0x000068a0
        /*0570*/ 	.word	0x00000002
        /*0574*/ 	.word	0x00000000
        /*0578*/ 	.short	0x010a
        /*057a*/ 	.byte	0x3f
	.zero		1


	//   ....[83]....
        /*057c*/ 	.word	0x00006950
        /*0580*/ 	.word	0x00000002
        /*0584*/ 	.word	0x00000000
        /*0588*/ 	.short	0x010a
        /*058a*/ 	.byte	0x3f
	.zero		1


	//   ....[84]....
        /*058c*/ 	.word	0x00006a00
        /*0590*/ 	.word	0x00000002
        /*0594*/ 	.word	0x00000000
        /*0598*/ 	.short	0x010a
        /*059a*/ 	.byte	0x3f
	.zero		1


	//   ....[85]....
        /*059c*/ 	.word	0x00006ab0
        /*05a0*/ 	.word	0x00000002
        /*05a4*/ 	.word	0x00000000
        /*05a8*/ 	.short	0x010a
        /*05aa*/ 	.byte	0x3f
	.zero		1


	//   ....[86]....
        /*05ac*/ 	.word	0x00006b60
        /*05b0*/ 	.word	0x00000002
        /*05b4*/ 	.word	0x00000000
        /*05b8*/ 	.short	0x010a
        /*05ba*/ 	.byte	0x3f
	.zero		1


	//   ....[87]....
        /*05bc*/ 	.word	0x00006c10
        /*05c0*/ 	.word	0x00000002
        /*05c4*/ 	.word	0x00000000
        /*05c8*/ 	.short	0x010a
        /*05ca*/ 	.byte	0x3f
	.zero		1


	//   ....[88]....
        /*05cc*/ 	.word	0x00006cc0
        /*05d0*/ 	.word	0x00000002
        /*05d4*/ 	.word	0x00000000
        /*05d8*/ 	.short	0x010a
        /*05da*/ 	.byte	0x3f
	.zero		1


	//   ....[89]....
        /*05dc*/ 	.word	0x00006d70
        /*05e0*/ 	.word	0x00000002
        /*05e4*/ 	.word	0x00000000
        /*05e8*/ 	.short	0x010a
        /*05ea*/ 	.byte	0x3f
	.zero		1


	//   ....[90]....
        /*05ec*/ 	.word	0x00006e20
        /*05f0*/ 	.word	0x00000002
        /*05f4*/ 	.word	0x00000000
        /*05f8*/ 	.short	0x010a
        /*05fa*/ 	.byte	0x3f
	.zero		1


	//   ....[91]....
        /*05fc*/ 	.word	0x00006ed0
        /*0600*/ 	.word	0x00000002
        /*0604*/ 	.word	0x00000000
        /*0608*/ 	.short	0x010a
        /*060a*/ 	.byte	0x3f
	.zero		1


	//   ....[92]....
        /*060c*/ 	.word	0x00006f80
        /*0610*/ 	.word	0x00000002
        /*0614*/ 	.word	0x00000000
        /*0618*/ 	.short	0x010a
        /*061a*/ 	.byte	0x3f
	.zero		1


	//   ....[93]....
        /*061c*/ 	.word	0x00007030
        /*0620*/ 	.word	0x00000002
        /*0624*/ 	.word	0x00000000
        /*0628*/ 	.short	0x010a
        /*062a*/ 	.byte	0x3f
	.zero		1


	//   ....[94]....
        /*062c*/ 	.word	0x000070e0
        /*0630*/ 	.word	0x00000002
        /*0634*/ 	.word	0x00000000
        /*0638*/ 	.short	0x010a
        /*063a*/ 	.byte	0x3f
	.zero		1


	//   ....[95]....
        /*063c*/ 	.word	0x00007190
        /*0640*/ 	.word	0x00000002
        /*0644*/ 	.word	0x00000000
        /*0648*/ 	.short	0x010a
        /*064a*/ 	.byte	0x3f
	.zero		1


	//   ....[96]....
        /*064c*/ 	.word	0x00007240
        /*0650*/ 	.word	0x00000002
        /*0654*/ 	.word	0x00000000
        /*0658*/ 	.short	0x010a
        /*065a*/ 	.byte	0x3f
	.zero		1


	//   ....[97]....
        /*065c*/ 	.word	0x000072f0
        /*0660*/ 	.word	0x00000002
        /*0664*/ 	.word	0x00000000
        /*0668*/ 	.short	0x010a
        /*066a*/ 	.byte	0x3f
	.zero		1


	//   ....[98]....
        /*066c*/ 	.word	0x000073a0
        /*0670*/ 	.word	0x00000002
        /*0674*/ 	.word	0x00000000
        /*0678*/ 	.short	0x010a
        /*067a*/ 	.byte	0x3f
	.zero		1


	//   ....[99]....
        /*067c*/ 	.word	0x00007450
        /*0680*/ 	.word	0x00000002
        /*0684*/ 	.word	0x00000000
        /*0688*/ 	.short	0x010a
        /*068a*/ 	.byte	0x3f
	.zero		1


	//   ....[100]....
        /*068c*/ 	.word	0x00007500
        /*0690*/ 	.word	0x00000002
        /*0694*/ 	.word	0x00000000
        /*0698*/ 	.short	0x010a
        /*069a*/ 	.byte	0x3f
	.zero		1


	//   ....[101]....
        /*069c*/ 	.word	0x000075b0
        /*06a0*/ 	.word	0x00000002
        /*06a4*/ 	.word	0x00000000
        /*06a8*/ 	.short	0x010a
        /*06aa*/ 	.byte	0x3f
	.zero		1


	//   ....[102]....
        /*06ac*/ 	.word	0x00007660
        /*06b0*/ 	.word	0x00000002
        /*06b4*/ 	.word	0x00000000
        /*06b8*/ 	.short	0x010a
        /*06ba*/ 	.byte	0x3f
	.zero		1


	//   ....[103]....
        /*06bc*/ 	.word	0x00007710
        /*06c0*/ 	.word	0x00000002
        /*06c4*/ 	.word	0x00000000
        /*06c8*/ 	.short	0x010a
        /*06ca*/ 	.byte	0x3f
	.zero		1


	//   ....[104]....
        /*06cc*/ 	.word	0x000077c0
        /*06d0*/ 	.word	0x00000002
        /*06d4*/ 	.word	0x00000000
        /*06d8*/ 	.short	0x010a
        /*06da*/ 	.byte	0x3f
	.zero		1


	//   ....[105]....
        /*06dc*/ 	.word	0x00007870
        /*06e0*/ 	.word	0x00000002
        /*06e4*/ 	.word	0x00000000
        /*06e8*/ 	.short	0x010a
        /*06ea*/ 	.byte	0x3f
	.zero		1


	//   ....[106]....
        /*06ec*/ 	.word	0x00007920
        /*06f0*/ 	.word	0x00000002
        /*06f4*/ 	.word	0x00000000
        /*06f8*/ 	.short	0x010a
        /*06fa*/ 	.byte	0x3f
	.zero		1


	//   ....[107]....
        /*06fc*/ 	.word	0x000079d0
        /*0700*/ 	.word	0x00000002
        /*0704*/ 	.word	0x00000000
        /*0708*/ 	.short	0x010a
        /*070a*/ 	.byte	0x3f
	.zero		1


	//   ....[108]....
        /*070c*/ 	.word	0x00007a80
        /*0710*/ 	.word	0x00000002
        /*0714*/ 	.word	0x00000000
        /*0718*/ 	.short	0x010a
        /*071a*/ 	.byte	0x3f
	.zero		1


	//   ....[109]....
        /*071c*/ 	.word	0x00007b30
        /*0720*/ 	.word	0x00000002
        /*0724*/ 	.word	0x00000000
        /*0728*/ 	.short	0x010a
        /*072a*/ 	.byte	0x3f
	.zero		1


	//   ....[110]....
        /*072c*/ 	.word	0x00007be0
        /*0730*/ 	.word	0x00000002
        /*0734*/ 	.word	0x00000000
        /*0738*/ 	.short	0x010a
        /*073a*/ 	.byte	0x3f
	.zero		1


	//   ....[111]....
        /*073c*/ 	.word	0x00007c90
        /*0740*/ 	.word	0x00000002
        /*0744*/ 	.word	0x00000000
        /*0748*/ 	.short	0x010a
        /*074a*/ 	.byte	0x3f
	.zero		1


	//   ....[112]....
        /*074c*/ 	.word	0x00007d40
        /*0750*/ 	.word	0x00000002
        /*0754*/ 	.word	0x00000000
        /*0758*/ 	.short	0x010a
        /*075a*/ 	.byte	0x3f
	.zero		1


	//   ....[113]....
        /*075c*/ 	.word	0x00007df0
        /*0760*/ 	.word	0x00000002
        /*0764*/ 	.word	0x00000000
        /*0768*/ 	.short	0x010a
        /*076a*/ 	.byte	0x3f
	.zero		1


	//   ....[114]....
        /*076c*/ 	.word	0x00007ea0
        /*0770*/ 	.word	0x00000002
        /*0774*/ 	.word	0x00000000
        /*0778*/ 	.short	0x010a
        /*077a*/ 	.byte	0x3f
	.zero		1


	//   ....[115]....
        /*077c*/ 	.word	0x00007f50
        /*0780*/ 	.word	0x00000005
        /*0784*/ 	.word	0x00000000
        /*0788*/ 	.short	0x010a
        /*078a*/ 	.byte	0x3f
	.zero		1


	//----- nvinfo : EIATTR_NUM_MBARRIERS
	.align		4
.L_26:
        /*078c*/ 	.byte	0x03, 0x38
        /*078e*/ 	.short	0x004a


	//----- nvinfo : EIATTR_EXIT_INSTR_OFFSETS
	.align		4
        /*0790*/ 	.byte	0x04, 0x1c
        /*0792*/ 	.short	(.L_28 - .L_27)


	//   ....[0]....
.L_27:
        /*0794*/ 	.word	0x00000b20


	//   ....[1]....
        /*0798*/ 	.word	0x00001560


	//   ....[2]....
        /*079c*/ 	.word	0x00004d10


	//   ....[3]....
        /*07a0*/ 	.word	0x00004d30


	//   ....[4]....
        /*07a4*/ 	.word	0x00005d70


	//   ....[5]....
        /*07a8*/ 	.word	0x00005d90


	//   ....[6]....
        /*07ac*/ 	.word	0x00005db0


	//   ....[7]....
        /*07b0*/ 	.word	0x00006590


	//   ....[8]....
        /*07b4*/ 	.word	0x00007f80


	//----- nvinfo : EIATTR_MAX_THREADS
	.align		4
.L_28:
        /*07b8*/ 	.byte	0x04, 0x05
        /*07ba*/ 	.short	(.L_30 - .L_29)
.L_29:
        /*07bc*/ 	.word	0x00000100
        /*07c0*/ 	.word	0x00000001
        /*07c4*/ 	.word	0x00000001


	//----- nvinfo : EIATTR_CRS_STACK_SIZE
	.align		4
.L_30:
        /*07c8*/ 	.byte	0x04, 0x1e
        /*07ca*/ 	.short	(.L_32 - .L_31)
.L_31:
        /*07cc*/ 	.word	0x00000000


	//----- nvinfo : EIATTR_CBANK_PARAM_SIZE
	.align		4
.L_32:
        /*07d0*/ 	.byte	0x03, 0x19
        /*07d2*/ 	.short	0x03f0


	//----- nvinfo : EIATTR_PARAM_CBANK
	.align		4
        /*07d4*/ 	.byte	0x04, 0x0a
        /*07d6*/ 	.short	(.L_34 - .L_33)
	.align		4
.L_33:
        /*07d8*/ 	.word	index@(.nv.constant0._ZN7cutlass13device_kernelINS_4conv6kernel13ConvUniversalINS1_16ConvProblemShapeILNS1_8OperatorE0ELi2EEENS1_10collective14CollectiveConvINS1_46MainloopSm90TmaGmmaWarpSpecializedImplicitGemmILS5_0ELi37ELi2EN4cute5tupleIJNSA_1CILi1EEESD_SD_EEENS1_36KernelImplicitTmaWarpSpecializedSm90ELi1EEENSB_IJNSC_ILi128EEENSC_ILi64EEENSB_IJNSC_ILi32EEEEEEEEENS_12float_e4m3_tESM_NSA_8TiledMMAINSA_8MMA_AtomIJNSA_4SM904GMMA30MMA_64x64x32_F32E4M3E4M3_SS_TNILNSQ_7ScaleInE1ELSS_1EEEEEENSA_6LayoutISE_NSB_IJNSC_ILi0EEESW_SW_EEEEENSB_IJNSA_10UnderscoreESZ_SZ_EEEEENS7_6detail26Sm90ImplicitGemmTileTraitsINSA_20SM90_TMA_LOAD_IM2COLENSA_14ComposedLayoutINSA_7SwizzleILi1ELi4ELi3EEENSA_18smem_ptr_flag_bitsILi8EEENSV_INSB_IJNSB_IJNSC_ILi8EEENSC_ILi16EEEEEENSB_IJSJ_SD_EEENSB_IJSD_NSC_ILi37EEEEEEEEENSB_IJNSB_IJSJ_NSC_ILi256EEEEEENSB_IJSD_SW_EEENSB_IJSW_NSC_ILi4096EEEEEEEEEEEEEvEENS13_INSA_13SM90_TMA_LOADENS15_IS17_S19_NSV_INSB_IJNSB_IJS1A_S1A_EEES1D_S1F_EEENSB_IJS1I_S1J_NSB_IJSW_NSC_ILi2048EEEEEEEEEEEEEvEEEENS_8epilogue10collective6detail29Sm90TmaWarpSpecializedAdapterINS21_15DefaultEpilogueISM_NSB_IJNSB_IJlllEEESD_SW_EEES26_NS20_6thread17LinearCombinationISM_Li1EffLNS27_9ScaleType4KindE0ELNS_15FloatRoundStyleE2ESM_EENS_4gemm15EpilogueDefaultEEEEEvvEEEEvNT_6ParamsE)
        /*07dc*/ 	.short	0x0210
        /*07de*/ 	.short	0x03f0


	//----- nvinfo : EIATTR_SW_WAR
	.align		4
.L_34:
        /*07e0*/ 	.byte	0x04, 0x36
        /*07e2*/ 	.short	(.L_36 - .L_35)
.L_35:
        /*07e4*/ 	.word	0x00000008
.L_36:


//--------------------- .nv.callgraph             --------------------------
	.section	.nv.callgraph,"",@"SHT_CUDA_CALLGRAPH"
	.align	4
	.sectionentsize	8
	.align		4
        /*0000*/ 	.word	0x00000000
	.align		4
        /*0004*/ 	.word	0xffffffff
	.align		4
        /*0008*/ 	.word	0x00000000
	.align		4
        /*000c*/ 	.word	0xfffffffe
	.align		4
        /*0010*/ 	.word	0x00000000
	.align		4
        /*0014*/ 	.word	0xfffffffd
	.align		4
        /*0018*/ 	.word	0x00000000
	.align		4
        /*001c*/ 	.word	0xfffffffc


//--------------------- .nv.constant4             --------------------------
	.section	.nv.constant4,"a",@progbits
	.align	8
	.align		8
.nv.constant4:
        /*0000*/ 	.dword	_ZN39_INTERNAL_7628e2c3_4_k_cu_9da09e57_25224cuda3std3__45__cpo5beginE
	.align		8
        /*0008*/ 	.dword	_ZN39_INTERNAL_7628e2c3_4_k_cu_9da09e57_25224cuda3std3__45__cpo3endE
	.align		8
        /*0010*/ 	.dword	_ZN39_INTERNAL_7628e2c3_4_k_cu_9da09e57_25224cuda3std3__45__cpo6cbeginE
	.align		8
        /*0018*/ 	.dword	_ZN39_INTERNAL_7628e2c3_4_k_cu_9da09e57_25224cuda3std3__45__cpo4cendE
	.align		8
        /*0020*/ 	.dword	_ZN39_INTERNAL_7628e2c3_4_k_cu_9da09e57_25224cuda3std3__441_GLOBAL__N__7628e2c3_4_k_cu_9da09e57_25226ignoreE
	.align		8
        /*0028*/ 	.dword	_ZN39_INTERNAL_7628e2c3_4_k_cu_9da09e57_25224cuda3std3__419piecewise_constructE
	.align		8
        /*0030*/ 	.dword	_ZN39_INTERNAL_7628e2c3_4_k_cu_9da09e57_25224cuda3std3__48in_placeE
	.align		8
        /*0038*/ 	.dword	_ZN39_INTERNAL_7628e2c3_4_k_cu_9da09e57_25224cuda3std6ranges3__45__cpo4swapE
	.align		8
        /*0040*/ 	.dword	_ZN39_INTERNAL_7628e2c3_4_k_cu_9da09e57_25224cuda3std6ranges3__45__cpo9iter_moveE
	.align		8
        /*0048*/ 	.dword	_ZN39_INTERNAL_7628e2c3_4_k_cu_9da09e57_25224cute7productE
	.align		8
        /*0050*/ 	.dword	_ZN39_INTERNAL_7628e2c3_4_k_cu_9da09e57_25224cute1_E


//--------------------- .text._ZN7cutlass13device_kernelINS_4conv6kernel13ConvUniversalINS1_16ConvProblemShapeILNS1_8OperatorE0ELi2EEENS1_10collective14CollectiveConvINS1_46MainloopSm90TmaGmmaWarpSpecializedImplicitGemmILS5_0ELi37ELi2EN4cute5tupleIJNSA_1CILi1EEESD_SD_EEENS1_36KernelImplicitTmaWarpSpecializedSm90ELi1EEENSB_IJNSC_ILi128EEENSC_ILi64EEENSB_IJNSC_ILi32EEEEEEEEENS_12float_e4m3_tESM_NSA_8TiledMMAINSA_8MMA_AtomIJNSA_4SM904GMMA30MMA_64x64x32_F32E4M3E4M3_SS_TNILNSQ_7ScaleInE1ELSS_1EEEEEENSA_6LayoutISE_NSB_IJNSC_ILi0EEESW_SW_EEEEENSB_IJNSA_10UnderscoreESZ_SZ_EEEEENS7_6detail26Sm90ImplicitGemmTileTraitsINSA_20SM90_TMA_LOAD_IM2COLENSA_14ComposedLayoutINSA_7SwizzleILi1ELi4ELi3EEENSA_18smem_ptr_flag_bitsILi8EEENSV_INSB_IJNSB_IJNSC_ILi8EEENSC_ILi16EEEEEENSB_IJSJ_SD_EEENSB_IJSD_NSC_ILi37EEEEEEEEENSB_IJNSB_IJSJ_NSC_ILi256EEEEEENSB_IJSD_SW_EEENSB_IJSW_NSC_ILi4096EEEEEEEEEEEEEvEENS13_INSA_13SM90_TMA_LOADENS15_IS17_S19_NSV_INSB_IJNSB_IJS1A_S1A_EEES1D_S1F_EEENSB_IJS1I_S1J_NSB_IJSW_NSC_ILi2048EEEEEEEEEEEEEvEEEENS_8epilogue10collective6detail29Sm90TmaWarpSpecializedAdapterINS21_15DefaultEpilogueISM_NSB_IJNSB_IJlllEEESD_SW_EEES26_NS20_6thread17LinearCombinationISM_Li1EffLNS27_9ScaleType4KindE0ELNS_15FloatRoundStyleE2ESM_EENS_4gemm15EpilogueDefaultEEEEEvvEEEEvNT_6ParamsE --------------------------
	.section	.text._ZN7cutlass13device_kernelINS_4conv6kernel13ConvUniversalINS1_16ConvProblemShapeILNS1_8OperatorE0ELi2EEENS1_10collective14CollectiveConvINS1_46MainloopSm90TmaGmmaWarpSpecializedImplicitGemmILS5_0ELi37ELi2EN4cute5tupleIJNSA_1CILi1EEESD_SD_EEENS1_36KernelImplicitTmaWarpSpecializedSm90ELi1EEENSB_IJNSC_ILi128EEENSC_ILi64EEENSB_IJNSC_ILi32EEEEEEEEENS_12float_e4m3_tESM_NSA_8TiledMMAINSA_8MMA_AtomIJNSA_4SM904GMMA30MMA_64x64x32_F32E4M3E4M3_SS_TNILNSQ_7ScaleInE1ELSS_1EEEEEENSA_6LayoutISE_NSB_IJNSC_ILi0EEESW_SW_EEEEENSB_IJNSA_10UnderscoreESZ_SZ_EEEEENS7_6detail26Sm90ImplicitGemmTileTraitsINSA_20SM90_TMA_LOAD_IM2COLENSA_14ComposedLayoutINSA_7SwizzleILi1ELi4ELi3EEENSA_18smem_ptr_flag_bitsILi8EEENSV_INSB_IJNSB_IJNSC_ILi8EEENSC_ILi16EEEEEENSB_IJSJ_SD_EEENSB_IJSD_NSC_ILi37EEEEEEEEENSB_IJNSB_IJSJ_NSC_ILi256EEEEEENSB_IJSD_SW_EEENSB_IJSW_NSC_ILi4096EEEEEEEEEEEEEvEENS13_INSA_13SM90_TMA_LOADENS15_IS17_S19_NSV_INSB_IJNSB_IJS1A_S1A_EEES1D_S1F_EEENSB_IJS1I_S1J_NSB_IJSW_NSC_ILi2048EEEEEEEEEEEEEvEEEENS_8epilogue10collective6detail29Sm90TmaWarpSpecializedAdapterINS21_15DefaultEpilogueISM_NSB_IJNSB_IJlllEEESD_SW_EEES26_NS20_6thread17LinearCombinationISM_Li1EffLNS27_9ScaleType4KindE0ELNS_15FloatRoundStyleE2ESM_EENS_4gemm15EpilogueDefaultEEEEEvvEEEEvNT_6ParamsE,"ax",@progbits
	.align	128
.text._ZN7cutlass13device_kernelINS_4conv6kernel13ConvUniversalINS1_16ConvProblemShapeILNS1_8OperatorE0ELi2EEENS1_10collective14CollectiveConvINS1_46MainloopSm90TmaGmmaWarpSpecializedImplicitGemmILS5_0ELi37ELi2EN4cute5tupleIJNSA_1CILi1EEESD_SD_EEENS1_36KernelImplicitTmaWarpSpecializedSm90ELi1EEENSB_IJNSC_ILi128EEENSC_ILi64EEENSB_IJNSC_ILi32EEEEEEEEENS_12float_e4m3_tESM_NSA_8TiledMMAINSA_8MMA_AtomIJNSA_4SM904GMMA30MMA_64x64x32_F32E4M3E4M3_SS_TNILNSQ_7ScaleInE1ELSS_1EEEEEENSA_6LayoutISE_NSB_IJNSC_ILi0EEESW_SW_EEEEENSB_IJNSA_10UnderscoreESZ_SZ_EEEEENS7_6detail26Sm90ImplicitGemmTileTraitsINSA_20SM90_TMA_LOAD_IM2COLENSA_14ComposedLayoutINSA_7SwizzleILi1ELi4ELi3EEENSA_18smem_ptr_flag_bitsILi8EEENSV_INSB_IJNSB_IJNSC_ILi8EEENSC_ILi16EEEEEENSB_IJSJ_SD_EEENSB_IJSD_NSC_ILi37EEEEEEEEENSB_IJNSB_IJSJ_NSC_ILi256EEEEEENSB_IJSD_SW_EEENSB_IJSW_NSC_ILi4096EEEEEEEEEEEEEvEENS13_INSA_13SM90_TMA_LOADENS15_IS17_S19_NSV_INSB_IJNSB_IJS1A_S1A_EEES1D_S1F_EEENSB_IJS1I_S1J_NSB_IJSW_NSC_ILi2048EEEEEEEEEEEEEvEEEENS_8epilogue10collective6detail29Sm90TmaWarpSpecializedAdapterINS21_15DefaultEpilogueISM_NSB_IJNSB_IJlllEEESD_SW_EEES26_NS20_6thread17LinearCombinationISM_Li1EffLNS27_9ScaleType4KindE0ELNS_15FloatRoundStyleE2ESM_EENS_4gemm15EpilogueDefaultEEEEEvvEEEEvNT_6ParamsE:
        .type           _ZN7cutlass13device_kernelINS_4conv6kernel13ConvUniversalINS1_16ConvProblemShapeILNS1_8OperatorE0ELi2EEENS1_10collective14CollectiveConvINS1_46MainloopSm90TmaGmmaWarpSpecializedImplicitGemmILS5_0ELi37ELi2EN4cute5tupleIJNSA_1CILi1EEESD_SD_EEENS1_36KernelImplicitTmaWarpSpecializedSm90ELi1EEENSB_IJNSC_ILi128EEENSC_ILi64EEENSB_IJNSC_ILi32EEEEEEEEENS_12float_e4m3_tESM_NSA_8TiledMMAINSA_8MMA_AtomIJNSA_4SM904GMMA30MMA_64x64x32_F32E4M3E4M3_SS_TNILNSQ_7ScaleInE1ELSS_1EEEEEENSA_6LayoutISE_NSB_IJNSC_ILi0EEESW_SW_EEEEENSB_IJNSA_10UnderscoreESZ_SZ_EEEEENS7_6detail26Sm90ImplicitGemmTileTraitsINSA_20SM90_TMA_LOAD_IM2COLENSA_14ComposedLayoutINSA_7SwizzleILi1ELi4ELi3EEENSA_18smem_ptr_flag_bitsILi8EEENSV_INSB_IJNSB_IJNSC_ILi8EEENSC_ILi16EEEEEENSB_IJSJ_SD_EEENSB_IJSD_NSC_ILi37EEEEEEEEENSB_IJNSB_IJSJ_NSC_ILi256EEEEEENSB_IJSD_SW_EEENSB_IJSW_NSC_ILi4096EEEEEEEEEEEEEvEENS13_INSA_13SM90_TMA_LOADENS15_IS17_S19_NSV_INSB_IJNSB_IJS1A_S1A_EEES1D_S1F_EEENSB_IJS1I_S1J_NSB_IJSW_NSC_ILi2048EEEEEEEEEEEEEvEEEENS_8epilogue10collective6detail29Sm90TmaWarpSpecializedAdapterINS21_15DefaultEpilogueISM_NSB_IJNSB_IJlllEEESD_SW_EEES26_NS20_6thread17LinearCombinationISM_Li1EffLNS27_9ScaleType4KindE0ELNS_15FloatRoundStyleE2ESM_EENS_4gemm15EpilogueDefaultEEEEEvvEEEEvNT_6ParamsE,@function
        .size           _ZN7cutlass13device_kernelINS_4conv6kernel13ConvUniversalINS1_16ConvProblemShapeILNS1_8OperatorE0ELi2EEENS1_10collective14CollectiveConvINS1_46MainloopSm90TmaGmmaWarpSpecializedImplicitGemmILS5_0ELi37ELi2EN4cute5tupleIJNSA_1CILi1EEESD_SD_EEENS1_36KernelImplicitTmaWarpSpecializedSm90ELi1EEENSB_IJNSC_ILi128EEENSC_ILi64EEENSB_IJNSC_ILi32EEEEEEEEENS_12float_e4m3_tESM_NSA_8TiledMMAINSA_8MMA_AtomIJNSA_4SM904GMMA30MMA_64x64x32_F32E4M3E4M3_SS_TNILNSQ_7ScaleInE1ELSS_1EEEEEENSA_6LayoutISE_NSB_IJNSC_ILi0EEESW_SW_EEEEENSB_IJNSA_10UnderscoreESZ_SZ_EEEEENS7_6detail26Sm90ImplicitGemmTileTraitsINSA_20SM90_TMA_LOAD_IM2COLENSA_14ComposedLayoutINSA_7SwizzleILi1ELi4ELi3EEENSA_18smem_ptr_flag_bitsILi8EEENSV_INSB_IJNSB_IJNSC_ILi8EEENSC_ILi16EEEEEENSB_IJSJ_SD_EEENSB_IJSD_NSC_ILi37EEEEEEEEENSB_IJNSB_IJSJ_NSC_ILi256EEEEEENSB_IJSD_SW_EEENSB_IJSW_NSC_ILi4096EEEEEEEEEEEEEvEENS13_INSA_13SM90_TMA_LOADENS15_IS17_S19_NSV_INSB_IJNSB_IJS1A_S1A_EEES1D_S1F_EEENSB_IJS1I_S1J_NSB_IJSW_NSC_ILi2048EEEEEEEEEEEEEvEEEENS_8epilogue10collective6detail29Sm90TmaWarpSpecializedAdapterINS21_15DefaultEpilogueISM_NSB_IJNSB_IJlllEEESD_SW_EEES26_NS20_6thread17LinearCombinationISM_Li1EffLNS27_9ScaleType4KindE0ELNS_15FloatRoundStyleE2ESM_EENS_4gemm15EpilogueDefaultEEEEEvvEEEEvNT_6ParamsE,(.L_x_197 - _ZN7cutlass13device_kernelINS_4conv6kernel13ConvUniversalINS1_16ConvProblemShapeILNS1_8OperatorE0ELi2EEENS1_10collective14CollectiveConvINS1_46MainloopSm90TmaGmmaWarpSpecializedImplicitGemmILS5_0ELi37ELi2EN4cute5tupleIJNSA_1CILi1EEESD_SD_EEENS1_36KernelImplicitTmaWarpSpecializedSm90ELi1EEENSB_IJNSC_ILi128EEENSC_ILi64EEENSB_IJNSC_ILi32EEEEEEEEENS_12float_e4m3_tESM_NSA_8TiledMMAINSA_8MMA_AtomIJNSA_4SM904GMMA30MMA_64x64x32_F32E4M3E4M3_SS_TNILNSQ_7ScaleInE1ELSS_1EEEEEENSA_6LayoutISE_NSB_IJNSC_ILi0EEESW_SW_EEEEENSB_IJNSA_10UnderscoreESZ_SZ_EEEEENS7_6detail26Sm90ImplicitGemmTileTraitsINSA_20SM90_TMA_LOAD_IM2COLENSA_14ComposedLayoutINSA_7SwizzleILi1ELi4ELi3EEENSA_18smem_ptr_flag_bitsILi8EEENSV_INSB_IJNSB_IJNSC_ILi8EEENSC_ILi16EEEEEENSB_IJSJ_SD_EEENSB_IJSD_NSC_ILi37EEEEEEEEENSB_IJNSB_IJSJ_NSC_ILi256EEEEEENSB_IJSD_SW_EEENSB_IJSW_NSC_ILi4096EEEEEEEEEEEEEvEENS13_INSA_13SM90_TMA_LOADENS15_IS17_S19_NSV_INSB_IJNSB_IJS1A_S1A_EEES1D_S1F_EEENSB_IJS1I_S1J_NSB_IJSW_NSC_ILi2048EEEEEEEEEEEEEvEEEENS_8epilogue10collective6detail29Sm90TmaWarpSpecializedAdapterINS21_15DefaultEpilogueISM_NSB_IJNSB_IJlllEEESD_SW_EEES26_NS20_6thread17LinearCombinationISM_Li1EffLNS27_9ScaleType4KindE0ELNS_15FloatRoundStyleE2ESM_EENS_4gemm15EpilogueDefaultEEEEEvvEEEEvNT_6ParamsE)
        .other          _ZN7cutlass13device_kernelINS_4conv6kernel13ConvUniversalINS1_16ConvProblemShapeILNS1_8OperatorE0ELi2EEENS1_10collective14CollectiveConvINS1_46MainloopSm90TmaGmmaWarpSpecializedImplicitGemmILS5_0ELi37ELi2EN4cute5tupleIJNSA_1CILi1EEESD_SD_EEENS1_36KernelImplicitTmaWarpSpecializedSm90ELi1EEENSB_IJNSC_ILi128EEENSC_ILi64EEENSB_IJNSC_ILi32EEEEEEEEENS_12float_e4m3_tESM_NSA_8TiledMMAINSA_8MMA_AtomIJNSA_4SM904GMMA30MMA_64x64x32_F32E4M3E4M3_SS_TNILNSQ_7ScaleInE1ELSS_1EEEEEENSA_6LayoutISE_NSB_IJNSC_ILi0EEESW_SW_EEEEENSB_IJNSA_10UnderscoreESZ_SZ_EEEEENS7_6detail26Sm90ImplicitGemmTileTraitsINSA_20SM90_TMA_LOAD_IM2COLENSA_14ComposedLayoutINSA_7SwizzleILi1ELi4ELi3EEENSA_18smem_ptr_flag_bitsILi8EEENSV_INSB_IJNSB_IJNSC_ILi8EEENSC_ILi16EEEEEENSB_IJSJ_SD_EEENSB_IJSD_NSC_ILi37EEEEEEEEENSB_IJNSB_IJSJ_NSC_ILi256EEEEEENSB_IJSD_SW_EEENSB_IJSW_NSC_ILi4096EEEEEEEEEEEEEvEENS13_INSA_13SM90_TMA_LOADENS15_IS17_S19_NSV_INSB_IJNSB_IJS1A_S1A_EEES1D_S1F_EEENSB_IJS1I_S1J_NSB_IJSW_NSC_ILi2048EEEEEEEEEEEEEvEEEENS_8epilogue10collective6detail29Sm90TmaWarpSpecializedAdapterINS21_15DefaultEpilogueISM_NSB_IJNSB_IJlllEEESD_SW_EEES26_NS20_6thread17LinearCombinationISM_Li1EffLNS27_9ScaleType4KindE0ELNS_15FloatRoundStyleE2ESM_EENS_4gemm15EpilogueDefaultEEEEEvvEEEEvNT_6ParamsE,@"STO_CUDA_ENTRY STV_DEFAULT"
_ZN7cutlass13device_kernelINS_4conv6kernel13ConvUniversalINS1_16ConvProblemShapeILNS1_8OperatorE0ELi2EEENS1_10collective14CollectiveConvINS1_46MainloopSm90TmaGmmaWarpSpecializedImplicitGemmILS5_0ELi37ELi2EN4cute5tupleIJNSA_1CILi1EEESD_SD_EEENS1_36KernelImplicitTmaWarpSpecializedSm90ELi1EEENSB_IJNSC_ILi128EEENSC_ILi64EEENSB_IJNSC_ILi32EEEEEEEEENS_12float_e4m3_tESM_NSA_8TiledMMAINSA_8MMA_AtomIJNSA_4SM904GMMA30MMA_64x64x32_F32E4M3E4M3_SS_TNILNSQ_7ScaleInE1ELSS_1EEEEEENSA_6LayoutISE_NSB_IJNSC_ILi0EEESW_SW_EEEEENSB_IJNSA_10UnderscoreESZ_SZ_EEEEENS7_6detail26Sm90ImplicitGemmTileTraitsINSA_20SM90_TMA_LOAD_IM2COLENSA_14ComposedLayoutINSA_7SwizzleILi1ELi4ELi3EEENSA_18smem_ptr_flag_bitsILi8EEENSV_INSB_IJNSB_IJNSC_ILi8EEENSC_ILi16EEEEEENSB_IJSJ_SD_EEENSB_IJSD_NSC_ILi37EEEEEEEEENSB_IJNSB_IJSJ_NSC_ILi256EEEEEENSB_IJSD_SW_EEENSB_IJSW_NSC_ILi4096EEEEEEEEEEEEEvEENS13_INSA_13SM90_TMA_LOADENS15_IS17_S19_NSV_INSB_IJNSB_IJS1A_S1A_EEES1D_S1F_EEENSB_IJS1I_S1J_NSB_IJSW_NSC_ILi2048EEEEEEEEEEEEEvEEEENS_8epilogue10collective6detail29Sm90TmaWarpSpecializedAdapterINS21_15DefaultEpilogueISM_NSB_IJNSB_IJlllEEESD_SW_EEES26_NS20_6thread17LinearCombinationISM_Li1EffLNS27_9ScaleType4KindE0ELNS_15FloatRoundStyleE2ESM_EENS_4gemm15EpilogueDefaultEEEEEvvEEEEvNT_6ParamsE:
[----:B------:R-:W-:Y:S01]  /*0000*/  LDC R1, c[0x0][0x28] ;  /* 0x00000a00ff017b82 */ /* 0x000fe20000000800 */
[----:B------:R-:W0:Y:S01]  /*0010*/  S2R R13, SR_TID.X ;  /* 0x00000000000d7919 */ /* 0x000e220000002100 */
[----:B------:R-:W-:Y:S01]  /*0020*/  ELECT P0, URZ, PT ;  /* 0x00000000003f782f */ /* 0x000fe20003800000 */
[----:B------:R-:W-:Y:S01]  /*0030*/  BSSY B0, `(.L_x_0) ;  /* 0x000000f000007945 */ /* 0x000fe20003800000 */
[--C-:B0-----:R-:W-:Y:S02]  /*0040*/  SHF.R.U32.HI R0, RZ, 0x5, R13.reuse ;  /* 0x00000005ff007819 */ /* 0x101fe4000001160d */
[----:B------:R-:W-:-:S03]  /*0050*/  SHF.R.U32.HI R3, RZ, 0x7, R13 ;  /* 0x00000007ff037819 */ /* 0x000fc6000001160d */
[----:B------:R-:W0:Y:S04]  /*0060*/  SHFL.IDX PT, R2, R0, RZ, 0x1f ;  /* 0x00001fff00027589 */ /* 0x000e2800000e0000 */
[----:B------:R1:W2:Y:S01]  /*0070*/  SHFL.IDX PT, R11, R3, RZ, 0x1f ;  /* 0x00001fff030b7589 */ /* 0x0002a200000e0000 */
[----:B0-----:R-:W-:-:S13]  /*0080*/  ISETP.NE.OR P0, PT, R2, RZ, !P0 ;  /* 0x000000ff0200720c */ /* 0x001fda0004705670 */
[----:B-12---:R-:W-:Y:S05]  /*0090*/  @P0 BRA `(.L_x_1) ;  /* 0x0000000000200947 */ /* 0x006fea0003800000 */
[----:B------:R-:W-:Y:S02]  /*00a0*/  ULDC.64 UR4, c[0x0][0x198] ;  /* 0x0000660000047ab9 */ /* 0x000fe40000000a00 */
[----:B------:R-:W-:Y:S02]  /*00b0*/  UIADD3 UR6, UP0, UR4, 0xf0, URZ ;  /* 0x000000f004067890 */ /* 0x000fe4000ff1e03f */
[----:B------:R-:W-:Y:S02]  /*00c0*/  UIADD3 UR4, UP1, UR4, 0x1f0, URZ ;  /* 0x000001f004047890 */ /* 0x000fe4000ff3e03f */
[----:B------:R-:W-:Y:S02]  /*00d0*/  UIADD3.X UR7, URZ, UR5, URZ, UP0, !UPT ;  /* 0x000000053f077290 */ /* 0x000fe400087fe43f */
[----:B------:R-:W-:-:S07]  /*00e0*/  UIADD3.X UR5, URZ, UR5, URZ, UP1, !UPT ;  /* 0x000000053f057290 */ /* 0x000fce0008ffe43f */
[----:B------:R0:W-:Y:S02]  /*00f0*/  UTMACCTL.PF [UR6] ;  /* 0x00000000060079b9 */ /* 0x0001e40008040000 */
[----:B------:R0:W-:Y:S02]  /*0100*/  UTMACCTL.PF [UR4] ;  /* 0x00000000040079b9 */ /* 0x0001e40008040000 */
[----:B0-----:R-:W-:Y:S01]  /*0110*/  NOP ;  /* 0x0000000000007918 */ /* 0x001fe20000000000 */
.L_x_1:
[----:B------:R-:W-:Y:S05]  /*0120*/  BSYNC B0 ;  /* 0x0000000000007941 */ /* 0x000fea0003800000 */
.L_x_0:
[----:B------:R-:W0:Y:S01]  /*0130*/  SHFL.IDX PT, R0, R0, RZ, 0x1f ;  /* 0x00001fff00007589 */ /* 0x000e2200000e0000 */
[----:B------:R-:W-:-:S04]  /*0140*/  SHF.R.S32.HI R3, RZ, 0x1f, R2 ;  /* 0x0000001fff037819 */ /* 0x000fc80000011402 */
[----:B------:R-:W-:Y:S02]  /*0150*/  LEA.HI R3, R3, R2, RZ, 0x2 ;  /* 0x0000000203037211 */ /* 0x000fe400078f10ff */
[----:B0-----:R-:W-:-:S13]  /*0160*/  ISETP.NE.AND P0, PT, R0, RZ, PT ;  /* 0x000000ff0000720c */ /* 0x001fda0003f05270 */
[----:B------:R-:W-:Y:S05]  /*0170*/  @P0 BRA `(.L_x_2) ;  /* 0x00000004006c0947 */ /* 0x000fea0003800000 */
[----:B------:R-:W-:Y:S01]  /*0180*/  ELECT P0, URZ, PT ;  /* 0x00000000003f782f */ /* 0x000fe20003800000 */
[----:B------:R-:W-:-:S12]  /*0190*/  BSSY B0, `(.L_x_2) ;  /* 0x0000059000007945 */ /* 0x000fd80003800000 */
[----:B------:R-:W-:Y:S05]  /*01a0*/  @!P0 BRA `(.L_x_3) ;  /* 0x00000004005c8947 */ /* 0x000fea0003800000 */
[----:B------:R-:W0:Y:S01]  /*01b0*/  S2UR UR8, SR_CgaCtaId ;  /* 0x00000000000879c3 */ /* 0x000e220000008800 */
[----:B------:R-:W-:Y:S01]  /*01c0*/  UMOV UR4, 0x400 ;  /* 0x0000040000047882 */ /* 0x000fe20000000000 */
[----:B------:R-:W-:Y:S01]  /*01d0*/  UMOV UR5, 0x1 ;  /* 0x0000000100057882 */ /* 0x000fe20000000000 */
[----:B------:R-:W-:Y:S02]  /*01e0*/  UMOV UR6, 0x80 ;  /* 0x0000008000067882 */ /* 0x000fe40000000000 */
[----:B------:R-:W-:-:S04]  /*01f0*/  UIADD3 UR6, -UR6, 0x100000, URZ ;  /* 0x0010000006067890 */ /* 0x000fc8000fffe13f */
[----:B------:R-:W-:Y:S02]  /*0200*/  USHF.L.U32 UR7, UR6, 0xb, URZ ;  /* 0x0000000b06077899 */ /* 0x000fe4000800063f */
[----:B------:R-:W-:Y:S02]  /*0210*/  USHF.L.U32 UR6, UR6, 0x1, URZ ;  /* 0x0000000106067899 */ /* 0x000fe4000800063f */
[----:B0-----:R-:W-:Y:S02]  /*0220*/  ULEA UR8, UR8, UR4, 0x18 ;  /* 0x0000000408087291 */ /* 0x001fe4000f8ec03f */
[----:B------:R-:W-:-:S04]  /*0230*/  UIADD3 UR4, -UR5, 0x100000, URZ ;  /* 0x0010000005047890 */ /* 0x000fc8000fffe13f */
[----:B------:R-:W-:Y:S02]  /*0240*/  USHF.L.U32 UR5, UR4, 0xb, URZ ;  /* 0x0000000b04057899 */ /* 0x000fe4000800063f */
[----:B------:R-:W-:Y:S01]  /*0250*/  USHF.L.U32 UR4, UR4, 0x1, URZ ;  /* 0x0000000104047899 */ /* 0x000fe2000800063f */
[----:B------:R-:W0:Y:S11]  /*0260*/  FENCE.VIEW.ASYNC.S ;  /* 0x00000000000073c6 */ /* 0x000e360000000000 */
[----:B0-----:R0:W1:Y:S01]  /*0270*/  SYNCS.EXCH.64 URZ, [UR8+0x37800], UR4 ;  /* 0x03780004083f75b2 */ /* 0x0010620008000100 */
[----:B------:R0:W2:Y:S01]  /*0280*/  SYNCS.EXCH.64 URZ, [UR8+0x37928], UR6 ;  /* 0x03792806083f75b2 */ /* 0x0000a20008000100 */
[----:B------:R0:W3:Y:S01]  /*0290*/  SYNCS.EXCH.64 URZ, [UR8+0x37808], UR4 ;  /* 0x03780804083f75b2 */ /* 0x0000e20008000100 */
[----:B------:R0:W4:Y:S01]  /*02a0*/  SYNCS.EXCH.64 URZ, [UR8+0x37930], UR6 ;  /* 0x03793006083f75b2 */ /* 0x0001220008000100 */
[----:B------:R0:W0:Y:S01]  /*02b0*/  SYNCS.EXCH.64 URZ, [UR8+0x37810], UR4 ;  /* 0x03781004083f75b2 */ /* 0x0000220008000100 */
        /* <DEDUP_REMOVED lines=69> */
[----:B-1234-:R-:W-:Y:S01]  /*0710*/  NOP ;  /* 0x0000000000007918 */ /* 0x01efe20000000000 */
.L_x_3:
[----:B0-----:R-:W-:Y:S05]  /*0720*/  BSYNC B0 ;  /* 0x0000000000007941 */ /* 0x001fea0003800000 */
.L_x_2:
[----:B------:R-:W-:Y:S01]  /*0730*/  ULDC.64 UR4, c[0x0][0x598] ;  /* 0x0001660000047ab9 */ /* 0x000fe20000000a00 */
[----:B------:R-:W-:Y:S01]  /*0740*/  LOP3.LUT R3, R3, 0xfffffffc, RZ, 0xc0, !PT ;  /* 0xfffffffc03037812 */ /* 0x000fe200078ec0ff */
[----:B------:R-:W-:Y:S01]  /*0750*/  NOP ;  /* 0x0000000000007918 */ /* 0x000fe20000000000 */
[----:B------:R-:W-:Y:S01]  /*0760*/  ISETP.NE.U32.AND P0, PT, RZ, UR4, PT ;  /* 0x00000004ff007c0c */ /* 0x000fe2000bf05070 */
[----:B------:R-:W-:Y:S01]  /*0770*/  NOP ;  /* 0x0000000000007918 */ /* 0x000fe20000000000 */
[----:B------:R-:W-:Y:S01]  /*0780*/  SHF.R.S32.HI R0, RZ, 0x1f, R13 ;  /* 0x0000001fff007819 */ /* 0x000fe2000001140d */
[----:B------:R-:W-:Y:S01]  /*0790*/  IMAD.IADD R8, R2, 0x1, -R3 ;  /* 0x0000000102087824 */ /* 0x000fe200078e0a03 */
[----:B------:R-:W-:Y:S01]  /*07a0*/  BAR.SYNC.DEFER_BLOCKING 0x0 ;  /* 0x0000000000007b1d */ /* 0x000fe20000010000 */
[----:B------:R-:W-:Y:S02]  /*07b0*/  ISETP.NE.AND.EX P0, PT, RZ, UR5, PT, P0 ;  /* 0x00000005ff007c0c */ /* 0x000fe4000bf05300 */
[----:B------:R-:W-:-:S02]  /*07c0*/  LEA.HI R0, R0, R13, RZ, 0x7 ;  /* 0x0000000d00007211 */ /* 0x000fc400078f38ff */
[C---:B------:R-:W-:Y:S01]  /*07d0*/  LOP3.LUT P1, RZ, R11.reuse, R8, RZ, 0xfc, !PT ;  /* 0x000000080bff7212 */ /* 0x040fe2000782fcff */
[----:B------:R-:W-:Y:S01]  /*07e0*/  ULDC.64 UR12, c[0x0][0x208] ;  /* 0x00008200000c7ab9 */ /* 0x000fe20000000a00 */
[----:B------:R-:W-:Y:S02]  /*07f0*/  LOP3.LUT R0, R0, 0xffffff80, RZ, 0xc0, !PT ;  /* 0xffffff8000007812 */ /* 0x000fe400078ec0ff */
[----:B------:R-:W-:Y:S02]  /*0800*/  ISETP.NE.AND P2, PT, R11, 0x1, PT ;  /* 0x000000010b00780c */ /* 0x000fe40003f45270 */
[----:B------:R-:W-:Y:S01]  /*0810*/  SEL R4, RZ, 0x1, P1 ;  /* 0x00000001ff047807 */ /* 0x000fe20000800000 */
[----:B------:R-:W-:-:S03]  /*0820*/  IMAD.IADD R3, R13, 0x1, -R0 ;  /* 0x000000010d037824 */ /* 0x000fc600078e0a00 */
[----:B------:R-:W-:Y:S01]  /*0830*/  SEL R4, R4, 0x2, P2 ;  /* 0x0000000204047807 */ /* 0x000fe20001000000 */
[----:B------:R-:W-:Y:S06]  /*0840*/  @!P0 BRA `(.L_x_4) ;  /* 0x00000000001c8947 */ /* 0x000fec0003800000 */
[----:B------:R-:W0:Y:S02]  /*0850*/  LDC.64 R6, c[0x0][0x598] ;  /* 0x00016600ff067b82 */ /* 0x000e240000000a00 */
[----:B0-----:R-:W2:Y:S02]  /*0860*/  LDG.E.64 R6, desc[UR12][R6.64] ;  /* 0x0000000c06067981 */ /* 0x001ea4000c1e1b00 */
[----:B--2---:R-:W-:-:S04]  /*0870*/  ISETP.NE.U32.AND P0, PT, R6, RZ, PT ;  /* 0x000000ff0600720c */ /* 0x004fc80003f05070 */
[----:B------:R-:W-:-:S13]  /*0880*/  ISETP.NE.AND.EX P0, PT, R7, RZ, PT, P0 ;  /* 0x000000ff0700720c */ /* 0x000fda0003f05300 */
[----:B------:R-:W-:Y:S05]  /*0890*/  @!P0 BRA `(.L_x_4) ;  /* 0x0000000000088947 */ /* 0x000fea0003800000 */
[----:B------:R2:W5:Y:S01]  /*08a0*/  LD.E R2, desc[UR12][R6.64] ;  /* 0x0000000c06027980 */ /* 0x000562000c101900 */
[----:B------:R-:W-:Y:S05]  /*08b0*/  BRA `(.L_x_5) ;  /* 0x0000000000207947 */ /* 0x000fea0003800000 */
.L_x_4:
[----:B------:R-:W-:Y:S02]  /*08c0*/  ULDC.64 UR4, c[0x0][0x588] ;  /* 0x0001620000047ab9 */ /* 0x000fe40000000a00 */
[----:B------:R-:W-:-:S04]  /*08d0*/  ISETP.NE.U32.AND P0, PT, RZ, UR4, PT ;  /* 0x00000004ff007c0c */ /* 0x000fc8000bf05070 */
[----:B------:R-:W-:-:S13]  /*08e0*/  ISETP.NE.AND.EX P0, PT, RZ, UR5, PT, P0 ;  /* 0x00000005ff007c0c */ /* 0x000fda000bf05300 */
[----:B------:R-:W-:Y:S05]  /*08f0*/  @!P0 BRA `(.L_x_6) ;  /* 0x00000000000c8947 */ /* 0x000fea0003800000 */
[----:B------:R-:W0:Y:S02]  /*0900*/  LDC.64 R6, c[0x0][0x588] ;  /* 0x00016200ff067b82 */ /* 0x000e240000000a00 */
[----:B0-----:R0:W5:Y:S01]  /*0910*/  LDG.E R2, desc[UR12][R6.64] ;  /* 0x0000000c06027981 */ /* 0x001162000c1e1900 */
[----:B------:R-:W-:Y:S05]  /*0920*/  BRA `(.L_x_5) ;  /* 0x0000000000047947 */ /* 0x000fea0003800000 */
.L_x_6:
[----:B------:R-:W1:Y:S02]  /*0930*/  LDC R2, c[0x0][0x580] ;  /* 0x00016000ff027b82 */ /* 0x000e640000000800 */
.L_x_5:
[----:B------:R-:W-:Y:S02]  /*0940*/  ULDC.64 UR4, c[0x0][0x5a0] ;  /* 0x0001680000047ab9 */ /* 0x000fe40000000a00 */
[----:B------:R-:W-:-:S04]  /*0950*/  ISETP.NE.U32.AND P0, PT, RZ, UR4, PT ;  /* 0x00000004ff007c0c */ /* 0x000fc8000bf05070 */
[----:B------:R-:W-:-:S13]  /*0960*/  ISETP.NE.AND.EX P0, PT, RZ, UR5, PT, P0 ;  /* 0x00000005ff007c0c */ /* 0x000fda000bf05300 */
[----:B------:R-:W-:Y:S05]  /*0970*/  @!P0 BRA `(.L_x_7) ;  /* 0x00000000001c8947 */ /* 0x000fea0003800000 */
[----:B0-2---:R-:W0:Y:S02]  /*0980*/  LDC.64 R6, c[0x0][0x5a0] ;  /* 0x00016800ff067b82 */ /* 0x005e240000000a00 */
[----:B0-----:R-:W2:Y:S02]  /*0990*/  LDG.E.64 R6, desc[UR12][R6.64] ;  /* 0x0000000c06067981 */ /* 0x001ea4000c1e1b00 */
[----:B--2---:R-:W-:-:S04]  /*09a0*/  ISETP.NE.U32.AND P0, PT, R6, RZ, PT ;  /* 0x000000ff0600720c */ /* 0x004fc80003f05070 */
[----:B------:R-:W-:-:S13]  /*09b0*/  ISETP.NE.AND.EX P0, PT, R7, RZ, PT, P0 ;  /* 0x000000ff0700720c */ /* 0x000fda0003f05300 */
[----:B------:R-:W-:Y:S05]  /*09c0*/  @!P0 BRA `(.L_x_7) ;  /* 0x0000000000088947 */ /* 0x000fea0003800000 */
[----:B------:R0:W5:Y:S01]  /*09d0*/  LD.E R0, desc[UR12][R6.64] ;  /* 0x0000000c06007980 */ /* 0x000162000c101900 */
[----:B------:R-:W-:Y:S05]  /*09e0*/  BRA `(.L_x_8) ;  /* 0x0000000000207947 */ /* 0x000fea0003800000 */
.L_x_7:
[----:B------:R-:W-:Y:S02]  /*09f0*/  ULDC.64 UR4, c[0x0][0x590] ;  /* 0x0001640000047ab9 */ /* 0x000fe40000000a00 */
[----:B------:R-:W-:-:S04]  /*0a00*/  ISETP.NE.U32.AND P0, PT, RZ, UR4, PT ;  /* 0x00000004ff007c0c */ /* 0x000fc8000bf05070 */
[----:B------:R-:W-:-:S13]  /*0a10*/  ISETP.NE.AND.EX P0, PT, RZ, UR5, PT, P0 ;  /* 0x00000005ff007c0c */ /* 0x000fda000bf05300 */
[----:B------:R-:W-:Y:S05]  /*0a20*/  @!P0 BRA `(.L_x_9) ;  /* 0x00000000000c8947 */ /* 0x000fea0003800000 */
[----:B0-2---:R-:W0:Y:S02]  /*0a30*/  LDC.64 R6, c[0x0][0x590] ;  /* 0x00016400ff067b82 */ /* 0x005e240000000a00 */
[----:B0-----:R4:W5:Y:S01]  /*0a40*/  LDG.E R0, desc[UR12][R6.64] ;  /* 0x0000000c06007981 */ /* 0x001962000c1e1900 */
[----:B------:R-:W-:Y:S05]  /*0a50*/  BRA `(.L_x_8) ;  /* 0x0000000000047947 */ /* 0x000fea0003800000 */
.L_x_9:
[----:B------:R-:W3:Y:S02]  /*0a60*/  LDC R0, c[0x0][0x584] ;  /* 0x00016100ff007b82 */ /* 0x000ee40000000800 */
.L_x_8:
[----:B------:R-:W1:Y:S01]  /*0a70*/  LDC R5, c[0x0][0x3c4] ;  /* 0x0000f100ff057b82 */ /* 0x000e620000000800 */
[----:B------:R-:W-:-:S07]  /*0a80*/  ISETP.NE.AND P0, PT, R11, RZ, PT ;  /* 0x000000ff0b00720c */ /* 0x000fce0003f05270 */
[----:B0-2-4-:R-:W0:Y:S01]  /*0a90*/  LDC.64 R6, c[0x0][0x3c8] ;  /* 0x0000f200ff067b82 */ /* 0x015e220000000a00 */
[----:B-1----:R-:W-:-:S05]  /*0aa0*/  VIADD R5, R5, 0x1f ;  /* 0x0000001f05057836 */ /* 0x002fca0000000000 */
[----:B------:R-:W-:-:S04]  /*0ab0*/  SHF.R.S32.HI R10, RZ, 0x1f, R5 ;  /* 0x0000001fff0a7819 */ /* 0x000fc80000011405 */
[----:B------:R-:W-:-:S04]  /*0ac0*/  LEA.HI R9, R10, R5, RZ, 0x5 ;  /* 0x000000050a097211 */ /* 0x000fc800078f28ff */
[----:B------:R-:W-:-:S05]  /*0ad0*/  SHF.R.S32.HI R9, RZ, 0x5, R9 ;  /* 0x00000005ff097819 */ /* 0x000fca0000011409 */
[----:B0-----:R-:W-:-:S04]  /*0ae0*/  IMAD R10, R9, R6, RZ ;  /* 0x00000006090a7224 */ /* 0x001fc800078e02ff */
[----:B------:R-:W-:Y:S01]  /*0af0*/  IMAD R5, R10, R7, RZ ;  /* 0x000000070a057224 */ /* 0x000fe200078e02ff */
[----:B------:R-:W-:Y:S06]  /*0b00*/  @!P0 BRA `(.L_x_10) ;  /* 0x0000005000a48947 */ /* 0x000fec0003800000 */
[----:B------:R-:W-:-:S13]  /*0b10*/  ISETP.NE.AND P0, PT, R11, 0x1, PT ;  /* 0x000000010b00780c */ /* 0x000fda0003f05270 */
[----:B------:R-:W-:Y:S05]  /*0b20*/  @P0 EXIT ;  /* 0x000000000000094d */ /* 0x000fea0003800000 */
[----:B------:R-:W-:Y:S01]  /*0b30*/  ISETP.GE.AND P0, PT, R5, 0x1, PT ;  /* 0x000000010500780c */ /* 0x000fe20003f06270 */
[----:B------:R-:W-:Y:S01]  /*0b40*/  UMOV UR4, URZ ;  /* 0x0000003f00047c82 */ /* 0x000fe20008000000 */
[----:B------:R-:W-:Y:S02]  /*0b50*/  CS2R R54, SRZ ;  /* 0x0000000000367805 */ /* 0x000fe4000001ff00 */
[----:B------:R-:W-:Y:S02]  /*0b60*/  CS2R R56, SRZ ;  /* 0x0000000000387805 */ /* 0x000fe4000001ff00 */
[----:B------:R-:W-:Y:S02]  /*0b70*/  CS2R R58, SRZ ;  /* 0x00000000003a7805 */ /* 0x000fe4000001ff00 */
[----:B------:R-:W-:Y:S02]  /*0b80*/  CS2R R60, SRZ ;  /* 0x00000000003c7805 */ /* 0x000fe4000001ff00 */
[----:B------:R-:W-:-:S02]  /*0b90*/  CS2R R62, SRZ ;  /* 0x00000000003e7805 */ /* 0x000fc4000001ff00 */
[----:B------:R-:W-:Y:S02]  /*0ba0*/  CS2R R64, SRZ ;  /* 0x0000000000407805 */ /* 0x000fe4000001ff00 */
        /* <DEDUP_REMOVED lines=25> */
[----:B------:R-:W-:Y:S01]  /*0d40*/  CS2R R52, SRZ ;  /* 0x0000000000347805 */ /* 0x000fe2000001ff00 */
[----:B------:R-:W-:Y:S06]  /*0d50*/  @!P0 BRA `(.L_x_11) ;  /* 0x0000000000748947 */ /* 0x000fec0003800000 */
[----:B------:R-:W-:-:S04]  /*0d60*/  LOP3.LUT R8, R4, 0x1, RZ, 0xfc, !PT ;  /* 0x0000000104087812 */ /* 0x000fc800078efcff */
[----:B------:R-:W-:-:S13]  /*0d70*/  ISETP.NE.AND P1, PT, R8, 0x3, PT ;  /* 0x000000030800780c */ /* 0x000fda0003f25270 */
[----:B------:R-:W-:Y:S05]  /*0d80*/  @!P1 BRA `(.L_x_12) ;  /* 0x0000000000049947 */ /* 0x000fea0003800000 */
[----:B------:R-:W-:Y:S01]  /*0d90*/  BPT.TRAP 0x1 ;  /* 0x000000040000795c */ /* 0x000fe20000300000 */
.L_x_12:
[----:B------:R-:W0:Y:S01]  /*0da0*/  S2UR UR5, SR_CgaCtaId ;  /* 0x00000000000579c3 */ /* 0x000e220000008800 */
[----:B------:R-:W-:Y:S01]  /*0db0*/  SHF.L.U32 R8, RZ, 0x1f, RZ ;  /* 0x0000001fff087819 */ /* 0x000fe200000006ff */
[----:B------:R-:W-:Y:S02]  /*0dc0*/  UMOV UR4, 0x400 ;  /* 0x0000040000047882 */ /* 0x000fe40000000000 */
[----:B0-----:R-:W-:-:S12]  /*0dd0*/  ULEA UR4, UR5, UR4, 0x18 ;  /* 0x0000000405047291 */ /* 0x001fd8000f8ec03f */
.L_x_13:
[----:B0-----:R-:W-:-:S04]  /*0de0*/  IMAD.U32 R11, RZ, RZ, UR4 ;  /* 0x00000004ff0b7e24 */ /* 0x001fc8000f8e00ff */
[----:B------:R0:W1:Y:S03]  /*0df0*/  SYNCS.PHASECHK.TRANS64.TRYWAIT P1, [R11+URZ+0x37800], R8 ;  /* 0x037800080b0075a7 */ /* 0x000066000802017f */
[----:B-1----:R-:W-:Y:S05]  /*0e00*/  @!P1 NANOSLEEP.SYNCS 0x989680 ;  /* 0x009896800000995d */ /* 0x002fea0003900000 */
[----:B------:R-:W1:Y:S02]  /*0e10*/  @!P1 SYNCS.PHASECHK.TRANS64 P1, [R11+URZ+0x37800], R8 ;  /* 0x037800080b0095a7 */ /* 0x000e64000802007f */
[----:B-1----:R-:W-:Y:S05]  /*0e20*/  @!P1 BRA `(.L_x_13) ;  /* 0xfffffffc00ec9947 */ /* 0x002fea000383ffff */
[----:B------:R-:W-:Y:S01]  /*0e30*/  UIADD3 UR5, UR4, 0x25000, URZ ;  /* 0x0002500004057890 */ /* 0x000fe2000fffe03f */
[----:B------:R-:W-:Y:S01]  /*0e40*/  WARPGROUP.ARRIVE ;  /* 0x00000000000079c5 */ /* 0x000fe20000000000 */
[----:B------:R-:W-:Y:S02]  /*0e50*/  USHF.R.U32.HI UR4, URZ, 0x4, UR4 ;  /* 0x000000043f047899 */ /* 0x000fe40008011604 */
[----:B------:R-:W-:Y:S02]  /*0e60*/  USHF.R.U32.HI UR5, URZ, 0x4, UR5 ;  /* 0x000000043f057899 */ /* 0x000fe40008011605 */
[----:B------:R-:W-:Y:S02]  /*0e70*/  ULOP3.LUT UR4, UR4, 0x3fff, URZ, 0xc0, !UPT ;  /* 0x00003fff04047892 */ /* 0x000fe4000f8ec03f */
[----:B------:R-:W-:Y:S02]  /*0e80*/  ULOP3.LUT UR5, UR5, 0x3fff, URZ, 0xc0, !UPT ;  /* 0x00003fff05057892 */ /* 0x000fe4000f8ec03f */
[----:B------:R-:W-:-:S02]  /*0e90*/  ULOP3.LUT UR4, UR4, 0x10000, URZ, 0xfc, !UPT ;  /* 0x0001000004047892 */ /* 0x000fc4000f8efc3f */
[----:B------:R-:W-:Y:S02]  /*0ea0*/  ULOP3.LUT UR6, UR5, 0x10000, URZ, 0xfc, !UPT ;  /* 0x0001000005067892 */ /* 0x000fe4000f8efc3f */
[----:B------:R-:W-:Y:S01]  /*0eb0*/  UIADD3 UR8, UR4, 0x80, URZ ;  /* 0x0000008004087890 */ /* 0x000fe2000fffe03f */
[----:B------:R-:W-:Y:S01]  /*0ec0*/  UMOV UR5, 0xc0000010 ;  /* 0xc000001000057882 */ /* 0x000fe20000000000 */
[----:B------:R-:W-:-:S05]  /*0ed0*/  UMOV UR7, 0xc0000010 ;  /* 0xc000001000077882 */ /* 0x000fca0000000000 */
[----:B------:R-:W-:Y:S01]  /*0ee0*/  QGMMA.64x64x32.F32.E4M3.E4M3 R56, gdesc[UR4], RZ, !UPT ;  /* 0x00e00000043879f3 */ /* 0x000fe2000c7008ff */
[----:B------:R-:W-:Y:S01]  /*0ef0*/  UMOV UR4, UR8 ;  /* 0x0000000800047c82 */ /* 0x000fe20008000000 */
[----:B------:R-:W-:Y:S02]  /*0f00*/  UMOV UR5, 0xc0000010 ;  /* 0xc000001000057882 */ /* 0x000fe40000000000 */
[----:B------:R-:W-:Y:S01]  /*0f10*/  QGMMA.64x64x32.F32.E4M3.E4M3 R24, gdesc[UR4], RZ, !UPT, gsb0 ;  /* 0x00e00000041879f3 */ /* 0x000fe2000c0008ff */
[----:B------:R-:W-:-:S05]  /*0f20*/  UMOV UR4, 0x1 ;  /* 0x0000000100047882 */ /* 0x000fca0000000000 */
.L_x_11:
[----:B0-----:R-:W-:-:S05]  /*0f30*/  VIMNMX R8, R5, 0x1, PT ;  /* 0x0000000105087848 */ /* 0x001fca0003fe0100 */
[----:B------:R-:W-:-:S05]  /*0f40*/  IMAD.IADD R5, R5, 0x1, -R8 ;  /* 0x0000000105057824 */ /* 0x000fca00078e0a08 */
[----:B------:R-:W-:-:S13]  /*0f50*/  ISETP.GE.AND P1, PT, R5, 0x1, PT ;  /* 0x000000010500780c */ /* 0x000fda0003f26270 */
[----:B------:R-:W-:Y:S05]  /*0f60*/  @!P1 BRA `(.L_x_14) ;  /* 0x0000000000f49947 */ /* 0x000fea0003800000 */
[----:B------:R-:W0:Y:S01]  /*0f70*/  S2UR UR6, SR_CgaCtaId ;  /* 0x00000000000679c3 */ /* 0x000e220000008800 */
[----:B------:R-:W-:Y:S01]  /*0f80*/  UMOV UR5, 0x400 ;  /* 0x0000040000057882 */ /* 0x000fe20000000000 */
[----:B------:R-:W-:Y:S01]  /*0f90*/  IMAD R6, R6, R7, RZ ;  /* 0x0000000706067224 */ /* 0x000fe200078e02ff */
[----:B------:R-:W-:Y:S01]  /*0fa0*/  LOP3.LUT R10, R4, 0x1, RZ, 0xfc, !PT ;  /* 0x00000001040a7812 */ /* 0x000fe200078efcff */
[----:B------:R-:W-:Y:S02]  /*0fb0*/  UISETP.NE.U32.AND UP0, UPT, UR4, URZ, UPT ;  /* 0x0000003f0400728c */ /* 0x000fe4000bf05070 */
[----:B------:R-:W-:Y:S02]  /*0fc0*/  IMAD R6, R9, R6, RZ ;  /* 0x0000000609067224 */ /* 0x000fe400078e02ff */
[----:B------:R-:W-:-:S03]  /*0fd0*/  IMAD.MOV.U32 R9, RZ, RZ, RZ ;  /* 0x000000ffff097224 */ /* 0x000fc600078e00ff */
[----:B------:R-:W-:-:S04]  /*0fe0*/  LOP3.LUT R7, RZ, R6, RZ, 0x33, !PT ;  /* 0x00000006ff077212 */ /* 0x000fc800078e33ff */
[----:B------:R-:W-:-:S04]  /*0ff0*/  VIMNMX R7, R7, -0x2, !PT ;  /* 0xfffffffe07077848 */ /* 0x000fc80007fe0100 */
[----:B------:R-:W-:Y:S01]  /*1000*/  IADD3 R6, R7, 0x2, R6 ;  /* 0x0000000207067810 */ /* 0x000fe20007ffe006 */
[----:B0-----:R-:W-:-:S04]  /*1010*/  ULEA UR7, UR6, UR5, 0x18 ;  /* 0x0000000506077291 */ /* 0x001fc8000f8ec03f */
[----:B------:R-:W-:Y:S02]  /*1020*/  UIADD3 UR5, UR7, 0x25000, URZ ;  /* 0x0002500007057890 */ /* 0x000fe4000fffe03f */
[----:B------:R-:W-:Y:S02]  /*1030*/  USHF.R.U32.HI UR6, URZ, 0x4, UR7 ;  /* 0x000000043f067899 */ /* 0x000fe40008011607 */
[----:B------:R-:W-:Y:S02]  /*1040*/  USHF.R.U32.HI UR5, URZ, 0x4, UR5 ;  /* 0x000000043f057899 */ /* 0x000fe40008011605 */
[----:B------:R-:W-:Y:S02]  /*1050*/  ULOP3.LUT UR6, UR6, 0x3fff, URZ, 0xc0, !UPT ;  /* 0x00003fff06067892 */ /* 0x000fe4000f8ec03f */
[----:B------:R-:W-:Y:S02]  /*1060*/  ULOP3.LUT UR5, UR5, 0x3fff, URZ, 0xc0, !UPT ;  /* 0x00003fff05057892 */ /* 0x000fe4000f8ec03f */
[----:B------:R-:W-:-:S02]  /*1070*/  ULOP3.LUT UR15, UR6, 0x10000, URZ, 0xfc, !UPT ;  /* 0x00010000060f7892 */ /* 0x000fc4000f8efc3f */
[----:B------:R-:W-:-:S03]  /*1080*/  ULOP3.LUT UR14, UR5, 0x10000, URZ, 0xfc, !UPT ;  /* 0x00010000050e7892 */ /* 0x000fc6000f8efc3f */
[----:B------:R-:W-:-:S09]  /*1090*/  UMOV UR5, URZ ;  /* 0x0000003f00057c82 */ /* 0x000fd20008000000 */
.L_x_19:
[----:B------:R-:W-:-:S13]  /*10a0*/  ISETP.NE.AND P2, PT, R10, 0x3, PT ;  /* 0x000000030a00780c */ /* 0x000fda0003f45270 */
[----:B0-----:R-:W-:Y:S05]  /*10b0*/  @!P2 BRA `(.L_x_15) ;  /* 0x000000000004a947 */ /* 0x001fea0003800000 */
[----:B------:R-:W-:Y:S01]  /*10c0*/  BPT.TRAP 0x1 ;  /* 0x000000040000795c */ /* 0x000fe20000300000 */
.L_x_15:
[----:B------:R-:W-:Y:S01]  /*10d0*/  SHF.L.U32 R7, R9, 0x1f, RZ ;  /* 0x0000001f09077819 */ /* 0x000fe200000006ff */
[----:B------:R-:W-:-:S12]  /*10e0*/  ULEA UR6, UR4, UR7, 0x3 ;  /* 0x0000000704067291 */ /* 0x000fd8000f8e183f */
.L_x_16:
[----:B0-----:R-:W-:-:S04]  /*10f0*/  IMAD.U32 R8, RZ, RZ, UR6 ;  /* 0x00000006ff087e24 */ /* 0x001fc8000f8e00ff */
[----:B------:R0:W1:Y:S03]  /*1100*/  SYNCS.PHASECHK.TRANS64.TRYWAIT P1, [R8+URZ+0x37800], R7 ;  /* 0x03780007080075a7 */ /* 0x000066000802017f */
[----:B-1----:R-:W-:Y:S05]  /*1110*/  @!P1 NANOSLEEP.SYNCS 0x989680 ;  /* 0x009896800000995d */ /* 0x002fea0003900000 */
[----:B------:R-:W1:Y:S02]  /*1120*/  @!P1 SYNCS.PHASECHK.TRANS64 P1, [R8+URZ+0x37800], R7 ;  /* 0x03780007080095a7 */ /* 0x000e64000802007f */
[----:B-1----:R-:W-:Y:S05]  /*1130*/  @!P1 BRA `(.L_x_16) ;  /* 0xfffffffc00ec9947 */ /* 0x002fea000383ffff */
[----:B------:R-:W-:Y:S01]  /*1140*/  ULEA UR8, UR4, UR15, 0x8 ;  /* 0x0000000f04087291 */ /* 0x000fe2000f8e403f */
[----:B------:R-:W-:Y:S01]  /*1150*/  WARPGROUP.ARRIVE ;  /* 0x00000000000079c5 */ /* 0x000fe20000000000 */
[----:B------:R-:W-:Y:S02]  /*1160*/  ULEA UR10, UR4, UR14, 0x7 ;  /* 0x0000000e040a7291 */ /* 0x000fe4000f8e383f */
[----:B------:R-:W-:Y:S01]  /*1170*/  UIADD3 UR6, UR8, 0x80, URZ ;  /* 0x0000008008067890 */ /* 0x000fe2000fffe03f */
[----:B------:R-:W-:Y:S01]  /*1180*/  UMOV UR11, 0xc0000010 ;  /* 0xc0000010000b7882 */ /* 0x000fe20000000000 */
[----:B------:R-:W-:-:S05]  /*1190*/  UMOV UR9, 0xc0000010 ;  /* 0xc000001000097882 */ /* 0x000fca0000000000 */
[----:B------:R-:W-:Y:S01]  /*11a0*/  QGMMA.64x64x32.F32.E4M3.E4M3 R56, gdesc[UR8], R56, UP0 ;  /* 0x00e00000083879f3 */ /* 0x000fe2000bf00838 */
[----:B------:R-:W-:Y:S01]  /*11b0*/  UMOV UR8, UR6 ;  /* 0x0000000600087c82 */ /* 0x000fe20008000000 */
[----:B------:R-:W-:Y:S02]  /*11c0*/  UMOV UR9, 0xc0000010 ;  /* 0xc000001000097882 */ /* 0x000fe40000000000 */
[----:B------:R-:W-:Y:S03]  /*11d0*/  QGMMA.64x64x32.F32.E4M3.E4M3 R24, gdesc[UR8], R24, UP0, gsb0 ;  /* 0x00e00000081879f3 */ /* 0x000fe6000b800818 */
[----:B------:R-:W-:Y:S02]  /*11e0*/  WARPGROUP.DEPBAR.LE gsb0, 0x1 ;  /* 0x00008000000079c5 */ /* 0x000fe40000010100 */
[----:B------:R-:W-:Y:S05]  /*11f0*/  @!P2 BRA `(.L_x_17) ;  /* 0x000000000004a947 */ /* 0x000fea0003800000 */
[----:B------:R-:W-:Y:S01]  /*1200*/  BPT.TRAP 0x1 ;  /* 0x000000040000795c */ /* 0x000fe20000300000 */
.L_x_17:
[----:B------:R-:W-:Y:S01]  /*1210*/  ULEA UR6, UR5, UR7, 0x3 ;  /* 0x0000000705067291 */ /* 0x000fe2000f8e183f */
[----:B------:R-:W-:-:S03]  /*1220*/  ISETP.GT.U32.AND P1, PT, R4, 0x1, PT ;  /* 0x000000010400780c */ /* 0x000fc60003f24070 */
[----:B------:R-:W-:-:S04]  /*1230*/  UIADD3 UR6, UR6, 0x37928, URZ ;  /* 0x0003792806067890 */ /* 0x000fc8000fffe03f */
[----:B------:R-:W-:-:S09]  /*1240*/  UPRMT UR6, URZ, 0x654, UR6 ;  /* 0x000006543f067896 */ /* 0x000fd20008000006 */
[----:B------:R-:W-:Y:S01]  /*1250*/  SYNCS.ARRIVE.TRANS64.RED.A1T0 RZ, [UR6], RZ ;  /* 0x000000ffffff79a7 */ /* 0x000fe20008100406 */
[----:B------:R-:W-:Y:S05]  /*1260*/  @P1 BRA `(.L_x_18) ;  /* 0x0000000000041947 */ /* 0x000fea0003800000 */
[----:B------:R-:W-:Y:S01]  /*1270*/  BPT.TRAP 0x1 ;  /* 0x000000040000795c */ /* 0x000fe20000300000 */
.L_x_18:
[----:B------:R-:W-:Y:S01]  /*1280*/  VIADD R6, R6, 0xffffffff ;  /* 0xffffffff06067836 */ /* 0x000fe20000000000 */
[----:B------:R-:W-:Y:S02]  /*1290*/  UIADD3 UR4, UR4, 0x1, URZ ;  /* 0x0000000104047890 */ /* 0x000fe4000fffe03f */
[----:B------:R-:W-:Y:S02]  /*12a0*/  UIADD3 UR5, UR5, 0x1, URZ ;  /* 0x0000000105057890 */ /* 0x000fe4000fffe03f */
[----:B------:R-:W-:Y:S01]  /*12b0*/  ISETP.GT.AND P1, PT, R6, 0x1, PT ;  /* 0x000000010600780c */ /* 0x000fe20003f24270 */
[----:B------:R-:W-:Y:S02]  /*12c0*/  UISETP.NE.AND UP0, UPT, UR4, 0x25, UPT ;  /* 0x000000250400788c */ /* 0x000fe4000bf05270 */
[----:B------:R-:W-:Y:S02]  /*12d0*/  UISETP.NE.AND UP1, UPT, UR5, 0x25, UPT ;  /* 0x000000250500788c */ /* 0x000fe4000bf25270 */
[----:B------:R-:W-:-:S02]  /*12e0*/  USEL UR6, URZ, 0x1, UP0 ;  /* 0x000000013f067887 */ /* 0x000fc40008000000 */
[----:B------:R-:W-:Y:S02]  /*12f0*/  USEL UR4, UR4, URZ, UP0 ;  /* 0x0000003f04047287 */ /* 0x000fe40008000000 */
[----:B------:R-:W-:Y:S02]  /*1300*/  USEL UR5, UR5, URZ, UP1 ;  /* 0x0000003f05057287 */ /* 0x000fe40008800000 */
[----:B------:R-:W-:Y:S01]  /*1310*/  UPLOP3.LUT UP0, UPT, UPT, UPT, UPT, 0x80, 0x0 ;  /* 0x000000000000789c */ /* 0x000fe20003f0f070 */
[----:B------:R-:W-:Y:S01]  /*1320*/  LOP3.LUT R9, R9, UR6, RZ, 0x3c, !PT ;  /* 0x0000000609097c12 */ /* 0x000fe2000f8e3cff */
[----:B------:R-:W-:Y:S09]  /*1330*/  @P1 BRA `(.L_x_19) ;  /* 0xfffffffc00581947 */ /* 0x000ff2000383ffff */
.L_x_14:
[----:B------:R-:W-:Y:S02]  /*1340*/  WARPGROUP.DEPBAR.LE gsb0, 0x0 ;  /* 0x00008000000079c5 */ /* 0x000fe40000010000 */
[----:B------:R-:W-:Y:S05]  /*1350*/  @!P0 BRA `(.L_x_20) ;  /* 0x00000000004c8947 */ /* 0x000fea0003800000 */
[----:B------:R-:W-:-:S04]  /*1360*/  LOP3.LUT R6, R4, 0x1, RZ, 0xfc, !PT ;  /* 0x0000000104067812 */ /* 0x000fc800078efcff */
[----:B------:R-:W-:-:S13]  /*1370*/  ISETP.NE.AND P0, PT, R6, 0x3, PT ;  /* 0x000000030600780c */ /* 0x000fda0003f05270 */
[----:B------:R-:W-:Y:S05]  /*1380*/  @!P0 BRA `(.L_x_21) ;  /* 0x0000000000048947 */ /* 0x000fea0003800000 */
[----:B------:R-:W-:Y:S01]  /*1390*/  BPT.TRAP 0x1 ;  /* 0x000000040000795c */ /* 0x000fe20000300000 */
.L_x_21:
[----:B0-----:R-:W0:Y:S01]  /*13a0*/  S2R R8, SR_CgaCtaId ;  /* 0x0000000000087919 */ /* 0x001e220000008800 */
[----:B------:R-:W-:Y:S01]  /*13b0*/  IMAD.WIDE.U32 R6, R5, -0x45306eb3, RZ ;  /* 0xbacf914d05067825 */ /* 0x000fe200078e00ff */
[----:B------:R-:W-:-:S03]  /*13c0*/  ISETP.GT.U32.AND P0, PT, R4, 0x1, PT ;  /* 0x000000010400780c */ /* 0x000fc60003f04070 */
[----:B------:R-:W-:-:S05]  /*13d0*/  IMAD.IADD R6, R5, 0x1, -R7 ;  /* 0x0000000105067824 */ /* 0x000fca00078e0a07 */
[----:B------:R-:W-:Y:S02]  /*13e0*/  LEA.HI R6, R6, R7, RZ, 0x1f ;  /* 0x0000000706067211 */ /* 0x000fe400078ff8ff */
[----:B------:R-:W-:Y:S02]  /*13f0*/  MOV R7, 0x400 ;  /* 0x0000040000077802 */ /* 0x000fe40000000f00 */
[----:B------:R-:W-:-:S05]  /*1400*/  SHF.R.U32.HI R6, RZ, 0x5, R6 ;  /* 0x00000005ff067819 */ /* 0x000fca0000011606 */
[----:B------:R-:W-:Y:S01]  /*1410*/  IMAD R6, R6, -0x25, R5 ;  /* 0xffffffdb06067824 */ /* 0x000fe200078e0205 */
[----:B0-----:R-:W-:-:S05]  /*1420*/  LEA R7, R8, R7, 0x18 ;  /* 0x0000000708077211 */ /* 0x001fca00078ec0ff */
[----:B------:R-:W-:-:S04]  /*1430*/  IMAD R6, R6, 0x8, R7 ;  /* 0x0000000806067824 */ /* 0x000fc800078e0207 */
[----:B------:R-:W-:-:S05]  /*1440*/  VIADD R6, R6, 0x37928 ;  /* 0x0003792806067836 */ /* 0x000fca0000000000 */
[----:B------:R-:W-:-:S04]  /*1450*/  PRMT R6, RZ, 0x654, R6 ;  /* 0x00000654ff067816 */ /* 0x000fc80000000006 */
[----:B------:R1:W-:Y:S01]  /*1460*/  SYNCS.ARRIVE.TRANS64.RED.A1T0 RZ, [R6+URZ], RZ ;  /* 0x000000ff06ff79a7 */ /* 0x0003e2000810043f */
[----:B------:R-:W-:Y:S05]  /*1470*/  @P0 BRA `(.L_x_20) ;  /* 0x0000000000040947 */ /* 0x000fea0003800000 */
[----:B------:R-:W-:Y:S01]  /*1480*/  BPT.TRAP 0x1 ;  /* 0x000000040000795c */ /* 0x000fe20000300000 */
.L_x_20:
[----:B0-----:R-:W0:Y:S01]  /*1490*/  S2R R8, SR_CTAID.Y ;  /* 0x0000000000087919 */ /* 0x001e220000002600 */
[----:B------:R-:W-:Y:S01]  /*14a0*/  ULDC.64 UR4, c[0x0][0x280] ;  /* 0x0000a00000047ab9 */ /* 0x000fe20000000a00 */
[----:B------:R-:W-:Y:S01]  /*14b0*/  SHF.R.S32.HI R4, RZ, 0x1f, R3 ;  /* 0x0000001fff047819 */ /* 0x000fe20000011403 */
[----:B------:R-:W2:Y:S03]  /*14c0*/  S2R R9, SR_CTAID.X ;  /* 0x0000000000097919 */ /* 0x000ea60000002500 */
[----:B------:R-:W-:-:S04]  /*14d0*/  LEA.HI R5, R4, R3, RZ, 0x2 ;  /* 0x0000000304057211 */ /* 0x000fc800078f10ff */
[--C-:B------:R-:W-:Y:S02]  /*14e0*/  SHF.R.S32.HI R14, RZ, 0x2, R5.reuse ;  /* 0x00000002ff0e7819 */ /* 0x100fe40000011405 */
[----:B------:R-:W-:-:S04]  /*14f0*/  SHF.R.S32.HI R7, RZ, 0x1f, R5 ;  /* 0x0000001fff077819 */ /* 0x000fc80000011405 */
[----:B------:R-:W-:-:S04]  /*1500*/  LEA.HI R7, R7, R14, RZ, 0x3 ;  /* 0x0000000e07077211 */ /* 0x000fc800078f18ff */
[----:B------:R-:W-:Y:S01]  /*1510*/  LOP3.LUT R7, R7, 0xfffffff8, RZ, 0xc0, !PT ;  /* 0xfffffff807077812 */ /* 0x000fe200078ec0ff */
[----:B0-----:R-:W-:Y:S02]  /*1520*/  IMAD.SHL.U32 R8, R8, 0x40, RZ ;  /* 0x0000004008087824 */ /* 0x001fe400078e00ff */
[----:B--2---:R-:W-:-:S03]  /*1530*/  IMAD.SHL.U32 R12, R9, 0x80, RZ ;  /* 0x00000080090c7824 */ /* 0x004fc600078e00ff */
[----:B------:R-:W-:-:S04]  /*1540*/  ISETP.GE.AND P0, PT, R8, UR5, PT ;  /* 0x0000000508007c0c */ /* 0x000fc8000bf06270 */
[----:B------:R-:W-:-:S13]  /*1550*/  ISETP.GE.OR P0, PT, R12, UR4, P0 ;  /* 0x000000040c007c0c */ /* 0x000fda0008706670 */
[----:B------:R-:W-:Y:S05]  /*1560*/  @P0 EXIT ;  /* 0x000000000000094d */ /* 0x000fea0003800000 */
[----:B------:R-:W0:Y:S01]  /*1570*/  LDC.64 R10, c[0x0][0x5d0] ;  /* 0x00017400ff0a7b82 */ /* 0x000e220000000a00 */
[----:B------:R-:W-:Y:S01]  /*1580*/  IMAD.IADD R14, R14, 0x1, -R7 ;  /* 0x000000010e0e7824 */ /* 0x000fe200078e0a07 */
[----:B-1----:R-:W-:Y:S02]  /*1590*/  LOP3.LUT R6, R5, 0x7ffffffc, RZ, 0xc0, !PT ;  /* 0x7ffffffc05067812 */ /* 0x002fe400078ec0ff */
[----:B------:R-:W-:Y:S02]  /*15a0*/  LEA.HI R7, R4, R3, RZ, 0x5 ;  /* 0x0000000304077211 */ /* 0x000fe400078f28ff */
[----:B------:R-:W-:Y:S01]  /*15b0*/  SHF.R.S32.HI R15, RZ, 0x1f, R14 ;  /* 0x0000001fff0f7819 */ /* 0x000fe2000001140e */
[----:B------:R-:W-:-:S04]  /*15c0*/  IMAD.IADD R6, R3, 0x1, -R6 ;  /* 0x0000000103067824 */ /* 0x000fc800078e0a06 */
[----:B------:R-:W-:Y:S02]  /*15d0*/  IMAD.SHL.U32 R3, R6, 0x2, RZ ;  /* 0x0000000206037824 */ /* 0x000fe400078e00ff */
[----:B------:R-:W-:Y:S01]  /*15e0*/  IMAD.WIDE R4, R9, 0x80, R14 ;  /* 0x0000008009047825 */ /* 0x000fe200078e020e */
[----:B------:R-:W-:Y:S02]  /*15f0*/  SHF.R.S32.HI R9, RZ, 0x5, R7 ;  /* 0x00000005ff097819 */ /* 0x000fe40000011407 */
[----:B------:R-:W-:Y:S02]  /*1600*/  SHF.R.S32.HI R7, RZ, 0x1f, R3 ;  /* 0x0000001fff077819 */ /* 0x000fe40000011403 */
[C---:B------:R-:W-:Y:S01]  /*1610*/  IADD3 R6, P0, R8.reuse, R3, RZ ;  /* 0x0000000308067210 */ /* 0x040fe20007f1e0ff */
[----:B------:R-:W-:Y:S01]  /*1620*/  IMAD.WIDE R4, R9, 0x10, R4 ;  /* 0x0000001009047825 */ /* 0x000fe200078e0204 */
[----:B------:R-:W-:Y:S02]  /*1630*/  IADD3 R3, -R3, UR5, -R8 ;  /* 0x0000000503037c10 */ /* 0x000fe4000fffe908 */
[----:B------:R-:W-:Y:S01]  /*1640*/  LEA.HI.X.SX32 R7, R8, R7, 0x1, P0 ;  /* 0x0000000708077211 */ /* 0x000fe200000f0eff */
[----:B------:R-:W-:Y:S01]  /*1650*/  IMAD R13, R9, -0x10, -R12 ;  /* 0xfffffff0090d7824 */ /* 0x000fe200078e0a0c */
[----:B0-----:R-:W-:Y:S01]  /*1660*/  SHF.L.U64.HI R18, R10, 0x6, R11 ;  /* 0x000000060a127819 */ /* 0x001fe2000001020b */
[----:B------:R-:W-:-:S02]  /*1670*/  IMAD R12, R5, R10, RZ ;  /* 0x0000000a050c7224 */ /* 0x000fc400078e02ff */
[C---:B------:R-:W-:Y:S01]  /*1680*/  IMAD.WIDE.U32 R8, R4.reuse, R10, R6 ;  /* 0x0000000a04087225 */ /* 0x040fe200078e0006 */
[----:B------:R-:W-:Y:S01]  /*1690*/  IADD3 R14, R13, UR4, -R14 ;  /* 0x000000040d0e7c10 */ /* 0x000fe2000fffe80e */
[----:B------:R-:W-:Y:S02]  /*16a0*/  ULDC.64 UR4, c[0x0][0x5c8] ;  /* 0x0001720000047ab9 */ /* 0x000fe40000000a00 */
[----:B------:R-:W-:Y:S01]  /*16b0*/  IMAD R15, R4, R11, R12 ;  /* 0x0000000b040f7224 */ /* 0x000fe200078e020c */
[C---:B------:R-:W-:Y:S01]  /*16c0*/  LEA R16, P3, R10.reuse, R8, 0x3 ;  /* 0x000000080a107211 */ /* 0x040fe200078618ff */
[----:B------:R-:W-:Y:S01]  /*16d0*/  IMAD.SHL.U32 R13, R10, 0x40, RZ ;  /* 0x000000400a0d7824 */ /* 0x000fe200078e00ff */
[----:B------:R-:W-:Y:S01]  /*16e0*/  IADD3 R12, P0, R8, UR4, RZ ;  /* 0x00000004080c7c10 */ /* 0x000fe2000ff1e0ff */
[----:B------:R-:W-:-:S03]  /*16f0*/  IMAD.IADD R9, R9, 0x1, R15 ;  /* 0x0000000109097824 */ /* 0x000fc600078e020f */
[----:B------:R-:W-:Y:S02]  /*1700*/  IADD3 R8, P1, P2, R8, UR4, R13 ;  /* 0x0000000408087c10 */ /* 0x000fe4000fa3e00d */
[----:B------:R-:W-:Y:S02]  /*1710*/  LEA.HI.X R11, R10, R9, R11, 0x3, P3 ;  /* 0x000000090a0b7211 */ /* 0x000fe400018f1c0b */
[----:B---3-5:R-:W-:Y:S02]  /*1720*/  FSETP.NEU.AND P3, PT, R0, RZ, PT ;  /* 0x000000ff0000720b */ /* 0x028fe40003f6d000 */
[C---:B------:R-:W-:Y:S02]  /*1730*/  IADD3 R10, P5, P6, R16.reuse, UR4, R13 ;  /* 0x00000004100a7c10 */ /* 0x040fe4000febe00d */
[----:B------:R-:W-:Y:S02]  /*1740*/  IADD3 R16, P4, R16, UR4, RZ ;  /* 0x0000000410107c10 */ /* 0x000fe4000ff9e0ff */
[----:B------:R-:W-:-:S02]  /*1750*/  IADD3.X R13, R9, UR5, RZ, P0, !PT ;  /* 0x00000005090d7c10 */ /* 0x000fc400087fe4ff */
[----:B------:R-:W-:Y:S02]  /*1760*/  IADD3.X R17, R11, UR5, RZ, P4, !PT ;  /* 0x000000050b117c10 */ /* 0x000fe4000a7fe4ff */
[--C-:B------:R-:W-:Y:S02]  /*1770*/  IADD3.X R9, R9, UR5, R18.reuse, P1, P2 ;  /* 0x0000000509097c10 */ /* 0x100fe40008fe4412 */
[----:B------:R-:W-:Y:S01]  /*1780*/  IADD3.X R11, R11, UR5, R18, P5, P6 ;  /* 0x000000050b0b7c10 */ /* 0x000fe2000afec412 */
[----:B------:R-:W-:Y:S06]  /*1790*/  @!P3 BRA `(.L_x_22) ;  /* 0x000000340068b947 */ /* 0x000fec0003800000 */
[----:B------:R-:W-:Y:S01]  /*17a0*/  ISETP.GE.AND P1, PT, R14, 0x1, PT ;  /* 0x000000010e00780c */ /* 0x000fe20003f26270 */
[----:B------:R-:W-:Y:S01]  /*17b0*/  ULDC.64 UR4, c[0x0][0x5b0] ;  /* 0x00016c0000047ab9 */ /* 0x000fe20000000a00 */
[----:B------:R-:W-:Y:S01]  /*17c0*/  ULDC.64 UR6, c[0x0][0x5a8] ;  /* 0x00016a0000067ab9 */ /* 0x000fe20000000a00 */
[----:B------:R-:W-:Y:S01]  /*17d0*/  IMAD R15, R5, UR4, RZ ;  /* 0x00000004050f7c24 */ /* 0x000fe2000f8e02ff */
[----:B------:R-:W-:Y:S01]  /*17e0*/  ISETP.LT.OR P0, PT, R3, 0x1, !P1 ;  /* 0x000000010300780c */ /* 0x000fe20004f01670 */
[C---:B------:R-:W-:Y:S01]  /*17f0*/  IMAD.WIDE.U32 R18, R4.reuse, UR4, R6 ;  /* 0x0000000404127c25 */ /* 0x040fe2000f8e0006 */
[----:B------:R-:W-:Y:S03]  /*1800*/  BSSY B0, `(.L_x_23) ;  /* 0x0000007000007945 */ /* 0x000fe60003800000 */
[----:B------:R-:W-:Y:S01]  /*1810*/  IMAD R15, R4, UR5, R15 ;  /* 0x00000005040f7c24 */ /* 0x000fe2000f8e020f */
[----:B------:R-:W-:-:S04]  /*1820*/  IADD3 R18, P2, R18, UR6, RZ ;  /* 0x0000000612127c10 */ /* 0x000fc8000ff5e0ff */
[--C-:B------:R-:W-:Y:S02]  /*1830*/  IADD3.X R19, R19, UR7, R15.reuse, P2, !PT ;  /* 0x0000000713137c10 */ /* 0x100fe400097fe40f */
[----:B------:R-:W-:Y:S01]  /*1840*/  PRMT R15, RZ, 0x7610, R15 ;  /* 0x00007610ff0f7816 */ /* 0x000fe2000000000f */
[----:B------:R-:W-:Y:S06]  /*1850*/  @P0 BRA `(.L_x_24) ;  /* 0x0000000000040947 */ /* 0x000fec0003800000 */
[----:B------:R0:W5:Y:S02]  /*1860*/  LDG.E.U8 R15, desc[UR12][R18.64] ;  /* 0x0000000c120f7981 */ /* 0x000164000c1e1100 */
.L_x_24:
[----:B------:R-:W-:Y:S05]  /*1870*/  BSYNC B0 ;  /* 0x0000000000007941 */ /* 0x000fea0003800000 */
.L_x_23:
[----:B-----5:R-:W-:Y:S01]  /*1880*/  LOP3.LUT R15, R15, 0xff, RZ, 0xc0, !PT ;  /* 0x000000ff0f0f7812 */ /* 0x020fe200078ec0ff */
[----:B------:R-:W-:Y:S01]  /*1890*/  BSSY B0, `(.L_x_25) ;  /* 0x000000b000007945 */ /* 0x000fe20003800000 */
[----:B------:R-:W-:Y:S02]  /*18a0*/  ISETP.LT.OR P2, PT, R3, 0x2, !P1 ;  /* 0x000000020300780c */ /* 0x000fe40004f41670 */
[----:B------:R-:W-:-:S05]  /*18b0*/  F2FP.F16.E4M3.UNPACK_B R15, R15 ;  /* 0x0000000fff0f723e */ /* 0x000fca00020006ff */
[----:B------:R-:W-:-:S05]  /*18c0*/  HADD2.F32 R15, -RZ, R15.H0_H0 ;  /* 0x2000000fff0f7230 */ /* 0x000fca0000004100 */
[----:B------:R-:W-:-:S04]  /*18d0*/  FMUL R15, R15, R0 ;  /* 0x000000000f0f7220 */ /* 0x000fc80000400000 */
[----:B------:R-:W-:-:S05]  /*18e0*/  FFMA R15, R56, R2, R15 ;  /* 0x00000002380f7223 */ /* 0x000fca000000000f */
[----:B------:R-:W-:Y:S02]  /*18f0*/  F2FP.SATFINITE.E4M3.F32.PACK_AB_MERGE_C R21, RZ, R15, RZ ;  /* 0x0000000fff15723e */ /* 0x000fe400048070ff */
[----:B------:R-:W-:-:S03]  /*1900*/  PRMT R15, RZ, 0x7610, R15 ;  /* 0x00007610ff0f7816 */ /* 0x000fc6000000000f */
[----:B------:R1:W-:Y:S01]  /*1910*/  @!P0 STG.E.U8 desc[UR12][R12.64], R21 ;  /* 0x000000150c008986 */ /* 0x0003e2000c10110c */
[----:B------:R-:W-:Y:S05]  /*1920*/  @P2 BRA `(.L_x_26) ;  /* 0x0000000000042947 */ /* 0x000fea0003800000 */
[----:B------:R2:W5:Y:S02]  /*1930*/  LDG.E.U8 R15, desc[UR12][R18.64+0x1] ;  /* 0x0000010c120f7981 */ /* 0x000564000c1e1100 */
.L_x_26:
[----:B------:R-:W-:Y:S05]  /*1940*/  BSYNC B0 ;  /* 0x0000000000007941 */ /* 0x000fea0003800000 */
.L_x_25:
[----:B-----5:R-:W-:Y:S01]  /*1950*/  LOP3.LUT R15, R15, 0xff, RZ, 0xc0, !PT ;  /* 0x000000ff0f0f7812 */ /* 0x020fe200078ec0ff */
[----:B------:R-:W-:Y:S01]  /*1960*/  BSSY B0, `(.L_x_27) ;  /* 0x0000013000007945 */ /* 0x000fe20003800000 */
[----:B------:R-:W-:Y:S02]  /*1970*/  IADD3 R23, P0, R4, 0x8, RZ ;  /* 0x0000000804177810 */ /* 0x000fe40007f1e0ff */
[----:B------:R-:W-:-:S03]  /*1980*/  F2FP.F16.E4M3.UNPACK_B R15, R15 ;  /* 0x0000000fff0f723e */ /* 0x000fc600020006ff */
[----:B------:R-:W-:Y:S01]  /*1990*/  IMAD.X R56, RZ, RZ, R5, P0 ;  /* 0x000000ffff387224 */ /* 0x000fe200000e0605 */
[----:B------:R-:W-:Y:S01]  /*19a0*/  ISETP.GE.AND P0, PT, R14, 0x9, PT ;  /* 0x000000090e00780c */ /* 0x000fe20003f06270 */
[----:B------:R-:W-:Y:S02]  /*19b0*/  HADD2.F32 R15, -RZ, R15.H0_H0 ;  /* 0x2000000fff0f7230 */ /* 0x000fe40000004100 */
[----:B-1----:R-:W-:Y:S01]  /*19c0*/  IMAD.WIDE.U32 R20, R23, UR4, R6 ;  /* 0x0000000417147c25 */ /* 0x002fe2000f8e0006 */
[----:B------:R-:W-:-:S03]  /*19d0*/  ISETP.LT.OR P3, PT, R3, 0x1, !P0 ;  /* 0x000000010300780c */ /* 0x000fc60004761670 */
[----:B------:R-:W-:Y:S01]  /*19e0*/  FMUL R22, R15, R0 ;  /* 0x000000000f167220 */ /* 0x000fe20000400000 */
[----:B------:R-:W-:Y:S01]  /*19f0*/  IMAD R56, R56, UR4, RZ ;  /* 0x0000000438387c24 */ /* 0x000fe2000f8e02ff */
[----:B------:R-:W-:Y:S02]  /*1a00*/  IADD3 R20, P4, R20, UR6, RZ ;  /* 0x0000000614147c10 */ /* 0x000fe4000ff9e0ff */
[----:B------:R-:W-:Y:S01]  /*1a10*/  FFMA R22, R57, R2, R22 ;  /* 0x0000000239167223 */ /* 0x000fe20000000016 */
[----:B------:R-:W-:Y:S01]  /*1a20*/  IMAD R23, R23, UR5, R56 ;  /* 0x0000000517177c24 */ /* 0x000fe2000f8e0238 */
[----:B------:R-:W-:-:S03]  /*1a30*/  PRMT R15, RZ, 0x7610, R15 ;  /* 0x00007610ff0f7816 */ /* 0x000fc6000000000f */
[----:B------:R-:W-:Y:S02]  /*1a40*/  F2FP.SATFINITE.E4M3.F32.PACK_AB_MERGE_C R57, RZ, R22, RZ ;  /* 0x00000016ff39723e */ /* 0x000fe400048070ff */
[----:B------:R-:W-:-:S03]  /*1a50*/  IADD3.X R21, R21, UR7, R23, P4, !PT ;  /* 0x0000000715157c10 */ /* 0x000fc6000a7fe417 */
[----:B------:R1:W-:Y:S01]  /*1a60*/  @!P2 STG.E.U8 desc[UR12][R12.64+0x1], R57 ;  /* 0x000001390c00a986 */ /* 0x0003e2000c10110c */
[----:B------:R-:W-:Y:S05]  /*1a70*/  @P3 BRA `(.L_x_28) ;  /* 0x0000000000043947 */ /* 0x000fea0003800000 */
[----:B------:R3:W5:Y:S02]  /*1a80*/  LDG.E.U8 R15, desc[UR12][R20.64] ;  /* 0x0000000c140f7981 */ /* 0x000764000c1e1100 */
.L_x_28:
[----:B------:R-:W-:Y:S05]  /*1a90*/  BSYNC B0 ;  /* 0x0000000000007941 */ /* 0x000fea0003800000 */
.L_x_27:
        /* <DEDUP_REMOVED lines=12> */
.L_x_30:
[----:B------:R-:W-:Y:S05]  /*1b60*/  BSYNC B0 ;  /* 0x0000000000007941 */ /* 0x000fea0003800000 */
.L_x_29:
[----:B-----5:R-:W-:Y:S01]  /*1b70*/  LOP3.LUT R15, R15, 0xff, RZ, 0xc0, !PT ;  /* 0x000000ff0f0f7812 */ /* 0x020fe200078ec0ff */
[----:B------:R-:W-:Y:S01]  /*1b80*/  BSSY B0, `(.L_x_31) ;  /* 0x000000b000007945 */ /* 0x000fe20003800000 */
[----:B------:R-:W-:Y:S02]  /*1b90*/  ISETP.LT.OR P3, PT, R3, 0x9, !P1 ;  /* 0x000000090300780c */ /* 0x000fe40004f61670 */
[----:B------:R-:W-:-:S05]  /*1ba0*/  F2FP.F16.E4M3.UNPACK_B R15, R15 ;  /* 0x0000000fff0f723e */ /* 0x000fca00020006ff */
[----:B------:R-:W-:-:S05]  /*1bb0*/  HADD2.F32 R15, -RZ, R15.H0_H0 ;  /* 0x2000000fff0f7230 */ /* 0x000fca0000004100 */
[----:B------:R-:W-:Y:S01]  /*1bc0*/  FMUL R22, R15, R0 ;  /* 0x000000000f167220 */ /* 0x000fe20000400000 */
[----:B------:R-:W-:-:S03]  /*1bd0*/  PRMT R15, RZ, 0x7610, R15 ;  /* 0x00007610ff0f7816 */ /* 0x000fc6000000000f */
[----:B------:R-:W-:-:S05]  /*1be0*/  FFMA R22, R59, R2, R22 ;  /* 0x000000023b167223 */ /* 0x000fca0000000016 */
[----:B----4-:R-:W-:-:S05]  /*1bf0*/  F2FP.SATFINITE.E4M3.F32.PACK_AB_MERGE_C R23, RZ, R22, RZ ;  /* 0x00000016ff17723e */ /* 0x010fca00048070ff */
[----:B------:R4:W-:Y:S01]  /*1c00*/  @!P2 STG.E.U8 desc[UR12][R16.64+0x1], R23 ;  /* 0x000001171000a986 */ /* 0x0009e2000c10110c */
[----:B------:R-:W-:Y:S05]  /*1c10*/  @P3 BRA `(.L_x_32) ;  /* 0x0000000000043947 */ /* 0x000fea0003800000 */
[----:B------:R0:W5:Y:S02]  /*1c20*/  LDG.E.U8 R15, desc[UR12][R18.64+0x8] ;  /* 0x0000080c120f7981 */ /* 0x000164000c1e1100 */
.L_x_32:
[----:B------:R-:W-:Y:S05]  /*1c30*/  BSYNC B0 ;  /* 0x0000000000007941 */ /* 0x000fea0003800000 */
.L_x_31:
[----:B-----5:R-:W-:Y:S01]  /*1c40*/  LOP3.LUT R15, R15, 0xff, RZ, 0xc0, !PT ;  /* 0x000000ff0f0f7812 */ /* 0x020fe200078ec0ff */
[----:B------:R-:W-:Y:S01]  /*1c50*/  BSSY B0, `(.L_x_33) ;  /* 0x000000b000007945 */ /* 0x000fe20003800000 */
[----:B------:R-:W-:Y:S02]  /*1c60*/  ISETP.LT.OR P2, PT, R3, 0xa, !P1 ;  /* 0x0000000a0300780c */ /* 0x000fe40004f41670 */
[----:B------:R-:W-:-:S05]  /*1c70*/  F2FP.F16.E4M3.UNPACK_B R15, R15 ;  /* 0x0000000fff0f723e */ /* 0x000fca00020006ff */
[----:B------:R-:W-:-:S05]  /*1c80*/  HADD2.F32 R15, -RZ, R15.H0_H0 ;  /* 0x2000000fff0f7230 */ /* 0x000fca0000004100 */
[----:B------:R-:W-:-:S04]  /*1c90*/  FMUL R15, R15, R0 ;  /* 0x000000000f0f7220 */ /* 0x000fc80000400000 */
[----:B------:R-:W-:-:S05]  /*1ca0*/  FFMA R15, R60, R2, R15 ;  /* 0x000000023c0f7223 */ /* 0x000fca000000000f */
[----:B----4-:R-:W-:Y:S02]  /*1cb0*/  F2FP.SATFINITE.E4M3.F32.PACK_AB_MERGE_C R23, RZ, R15, RZ ;  /* 0x0000000fff17723e */ /* 0x010fe400048070ff */
[----:B------:R-:W-:-:S03]  /*1cc0*/  PRMT R15, RZ, 0x7610, R15 ;  /* 0x00007610ff0f7816 */ /* 0x000fc6000000000f */
[----:B------:R4:W-:Y:S01]  /*1cd0*/  @!P3 STG.E.U8 desc[UR12][R12.64+0x8], R23 ;  /* 0x000008170c00b986 */ /* 0x0009e2000c10110c */
[----:B------:R-:W-:Y:S05]  /*1ce0*/  @P2 BRA `(.L_x_34) ;  /* 0x0000000000042947 */ /* 0x000fea0003800000 */
[----:B------:R0:W5:Y:S02]  /*1cf0*/  LDG.E.U8 R15, desc[UR12][R18.64+0x9] ;  /* 0x0000090c120f7981 */ /* 0x000164000c1e1100 */
.L_x_34:
[----:B------:R-:W-:Y:S05]  /*1d00*/  BSYNC B0 ;  /* 0x0000000000007941 */ /* 0x000fea0003800000 */
.L_x_33:
        /* <DEDUP_REMOVED lines=12> */
.L_x_36:
[----:B------:R-:W-:Y:S05]  /*1dd0*/  BSYNC B0 ;  /* 0x0000000000007941 */ /* 0x000fea0003800000 */
.L_x_35:
        /* <DEDUP_REMOVED lines=12> */
.L_x_38:
[----:B------:R-:W-:Y:S05]  /*1ea0*/  BSYNC B0 ;  /* 0x0000000000007941 */ /* 0x000fea0003800000 */
.L_x_37:
        /* <DEDUP_REMOVED lines=12> */
.L_x_40:
[----:B------:R-:W-:Y:S05]  /*1f70*/  BSYNC B0 ;  /* 0x0000000000007941 */ /* 0x000fea0003800000 */
.L_x_39:
        /* <DEDUP_REMOVED lines=12> */
.L_x_42:
[----:B------:R-:W-:Y:S05]  /*2040*/  BSYNC B0 ;  /* 0x0000000000007941 */ /* 0x000fea0003800000 */
.L_x_41:
        /* <DEDUP_REMOVED lines=12> */
.L_x_44:
[----:B------:R-:W-:Y:S05]  /*2110*/  BSYNC B0 ;  /* 0x0000000000007941 */ /* 0x000fea0003800000 */
.L_x_43:
        /* <DEDUP_REMOVED lines=12> */
.L_x_46:
[----:B------:R-:W-:Y:S05]  /*21e0*/  BSYNC B0 ;  /* 0x0000000000007941 */ /* 0x000fea0003800000 */
.L_x_45:
        /* <DEDUP_REMOVED lines=12> */
.L_x_48:
[----:B------:R-:W-:Y:S05]  /*22b0*/  BSYNC B0 ;  /* 0x0000000000007941 */ /* 0x000fea0003800000 */
.L_x_47:
        /* <DEDUP_REMOVED lines=12> */
.L_x_50:
[----:B------:R-:W-:Y:S05]  /*2380*/  BSYNC B0 ;  /* 0x0000000000007941 */ /* 0x000fea0003800000 */
.L_x_49:
        /* <DEDUP_REMOVED lines=12> */
.L_x_52:
[----:B------:R-:W-:Y:S05]  /*2450*/  BSYNC B0 ;  /* 0x0000000000007941 */ /* 0x000fea0003800000 */
.L_x_51:
        /* <DEDUP_REMOVED lines=12> */
.L_x_54:
[----:B------:R-:W-:Y:S05]  /*2520*/  BSYNC B0 ;  /* 0x0000000000007941 */ /* 0x000fea0003800000 */
.L_x_53:
        /* <DEDUP_REMOVED lines=12> */
.L_x_56:
[----:B------:R-:W-:Y:S05]  /*25f0*/  BSYNC B0 ;  /* 0x0000000000007941 */ /* 0x000fea0003800000 */
.L_x_55:
        /* <DEDUP_REMOVED lines=12> */
.L_x_58:
[----:B------:R-:W-:Y:S05]  /*26c0*/  BSYNC B0 ;  /* 0x0000000000007941 */ /* 0x000fea0003800000 */
.L_x_57:
        /* <DEDUP_REMOVED lines=12> */
.L_x_60:
[----:B------:R-:W-:Y:S05]  /*2790*/  BSYNC B0 ;  /* 0x0000000000007941 */ /* 0x000fea0003800000 */
.L_x_59:
        /* <DEDUP_REMOVED lines=12> */
.L_x_62:
[----:B------:R-:W-:Y:S05]  /*2860*/  BSYNC B0 ;  /* 0x0000000000007941 */ /* 0x000fea0003800000 */
.L_x_61:
        /* <DEDUP_REMOVED lines=12> */
.L_x_64:
[----:B------:R-:W-:Y:S05]  /*2930*/  BSYNC B0 ;  /* 0x0000000000007941 */ /* 0x000fea0003800000 */
.L_x_63:
        /* <DEDUP_REMOVED lines=12> */
.L_x_66:
[----:B------:R-:W-:Y:S05]  /*2a00*/  BSYNC B0 ;  /* 0x0000000000007941 */ /* 0x000fea0003800000 */
.L_x_65:
        /* <DEDUP_REMOVED lines=12> */
.L_x_68:
[----:B------:R-:W-:Y:S05]  /*2ad0*/  BSYNC B0 ;  /* 0x0000000000007941 */ /* 0x000fea0003800000 */
.L_x_67:
        /* <DEDUP_REMOVED lines=12> */
.L_x_70:
[----:B------:R-:W-:Y:S05]  /*2ba0*/  BSYNC B0 ;  /* 0x0000000000007941 */ /* 0x000fea0003800000 */
.L_x_69:
        /* <DEDUP_REMOVED lines=12> */
.L_x_72:
[----:B------:R-:W-:Y:S05]  /*2c70*/  BSYNC B0 ;  /* 0x0000000000007941 */ /* 0x000fea0003800000 */
.L_x_71:
        /* <DEDUP_REMOVED lines=12> */
.L_x_74:
[----:B------:R-:W-:Y:S05]  /*2d40*/  BSYNC B0 ;  /* 0x0000000000007941 */ /* 0x000fea0003800000 */
.L_x_73:
        /* <DEDUP_REMOVED lines=12> */
.L_x_76:
[----:B------:R-:W-:Y:S05]  /*2e10*/  BSYNC B0 ;  /* 0x0000000000007941 */ /* 0x000fea0003800000 */
.L_x_75:
        /* <DEDUP_REMOVED lines=12> */
.L_x_78:
[----:B------:R-:W-:Y:S05]  /*2ee0*/  BSYNC B0 ;  /* 0x0000000000007941 */ /* 0x000fea0003800000 */
.L_x_77:
        /* <DEDUP_REMOVED lines=12> */
.L_x_80:
[----:B------:R-:W-:Y:S05]  /*2fb0*/  BSYNC B0 ;  /* 0x0000000000007941 */ /* 0x000fea0003800000 */
.L_x_79:
        /* <DEDUP_REMOVED lines=12> */
.L_x_82:
[----:B------:R-:W-:Y:S05]  /*3080*/  BSYNC B0 ;  /* 0x0000000000007941 */ /* 0x000fea0003800000 */
.L_x_81:
[----:B-----5:R-:W-:Y:S01]  /*3090*/  LOP3.LUT R15, R15, 0xff, RZ, 0xc0, !PT ;  /* 0x000000ff0f0f7812 */ /* 0x020fe200078ec0ff */
[----:B------:R-:W-:Y:S01]  /*30a0*/  BSSY B0, `(.L_x_83) ;  /* 0x000000b000007945 */ /* 0x000fe20003800000 */
[----:B------:R-:W-:Y:S02]  /*30b0*/  ISETP.LT.OR P2, PT, R3, 0x39, !P0 ;  /* 0x000000390300780c */ /* 0x000fe40004741670 */
[----:B------:R-:W-:-:S05]  /*30c0*/  F2FP.F16.E4M3.UNPACK_B R15, R15 ;  /* 0x0000000fff0f723e */ /* 0x000fca00020006ff */
[----:B------:R-:W-:-:S05]  /*30d0*/  HADD2.F32 R15, -RZ, R15.H0_H0 ;  /* 0x2000000fff0f7230 */ /* 0x000fca0000004100 */
[----:B0-2---:R-:W-:Y:S01]  /*30e0*/  FMUL R18, R15, R0 ;  /* 0x000000000f127220 */ /* 0x005fe20000400000 */
[----:B------:R-:W-:-:S03]  /*30f0*/  PRMT R15, RZ, 0x7610, R15 ;  /* 0x00007610ff0f7816 */ /* 0x000fc6000000000f */
[----:B------:R-:W-:-:S05]  /*3100*/  FFMA R18, R85, R2, R18 ;  /* 0x0000000255127223 */ /* 0x000fca0000000012 */
[----:B------:R-:W-:-:S05]  /*3110*/  F2FP.SATFINITE.E4M3.F32.PACK_AB_MERGE_C R19, RZ, R18, RZ ;  /* 0x00000012ff13723e */ /* 0x000fca00048070ff */
[----:B------:R0:W-:Y:S01]  /*3120*/  @!P1 STG.E.U8 desc[UR12][R12.64+0x39], R19 ;  /* 0x000039130c009986 */ /* 0x0001e2000c10110c */
[----:B------:R-:W-:Y:S05]  /*3130*/  @P2 BRA `(.L_x_84) ;  /* 0x0000000000042947 */ /* 0x000fea0003800000 */
[----:B------:R2:W5:Y:S02]  /*3140*/  LDG.E.U8 R15, desc[UR12][R20.64+0x38] ;  /* 0x0000380c140f7981 */ /* 0x000564000c1e1100 */
.L_x_84:
[----:B------:R-:W-:Y:S05]  /*3150*/  BSYNC B0 ;  /* 0x0000000000007941 */ /* 0x000fea0003800000 */
.L_x_83:
[----:B-----5:R-:W-:Y:S01]  /*3160*/  LOP3.LUT R15, R15, 0xff, RZ, 0xc0, !PT ;  /* 0x000000ff0f0f7812 */ /* 0x020fe200078ec0ff */
[----:B------:R-:W-:Y:S01]  /*3170*/  BSSY B0, `(.L_x_85) ;  /* 0x000000b000007945 */ /* 0x000fe20003800000 */
[----:B------:R-:W-:Y:S02]  /*3180*/  ISETP.LT.OR P1, PT, R3, 0x3a, !P0 ;  /* 0x0000003a0300780c */ /* 0x000fe40004721670 */
[----:B------:R-:W-:Y:S02]  /*3190*/  F2FP.F16.E4M3.UNPACK_B R15, R15 ;  /* 0x0000000fff0f723e */ /* 0x000fe400020006ff */
[----:B01--4-:R-:W-:-:S03]  /*31a0*/  PRMT R12, RZ, 0x7610, R12 ;  /* 0x00007610ff0c7816 */ /* 0x013fc6000000000c */
[----:B------:R-:W-:-:S05]  /*31b0*/  HADD2.F32 R15, -RZ, R15.H0_H0 ;  /* 0x2000000fff0f7230 */ /* 0x000fca0000004100 */
[----:B------:R-:W-:-:S04]  /*31c0*/  FMUL R15, R15, R0 ;  /* 0x000000000f0f7220 */ /* 0x000fc80000400000 */
[----:B------:R-:W-:-:S05]  /*31d0*/  FFMA R15, R86, R2, R15 ;  /* 0x00000002560f7223 */ /* 0x000fca000000000f */
[----:B------:R-:W-:-:S05]  /*31e0*/  F2FP.SATFINITE.E4M3.F32.PACK_AB_MERGE_C R15, RZ, R15, RZ ;  /* 0x0000000fff0f723e */ /* 0x000fca00048070ff */
[----:B------:R0:W-:Y:S01]  /*31f0*/  @!P2 STG.E.U8 desc[UR12][R16.64+0x38], R15 ;  /* 0x0000380f1000a986 */ /* 0x0001e2000c10110c */
[----:B------:R-:W-:Y:S05]  /*3200*/  @P1 BRA `(.L_x_86) ;  /* 0x0000000000041947 */ /* 0x000fea0003800000 */
[----:B------:R1:W5:Y:S02]  /*3210*/  LDG.E.U8 R12, desc[UR12][R20.64+0x39] ;  /* 0x0000390c140c7981 */ /* 0x000364000c1e1100 */
.L_x_86:
[----:B------:R-:W-:Y:S05]  /*3220*/  BSYNC B0 ;  /* 0x0000000000007941 */ /* 0x000fea0003800000 */
.L_x_85:
[----:B-----5:R-:W-:Y:S01]  /*3230*/  LOP3.LUT R12, R12, 0xff, RZ, 0xc0, !PT ;  /* 0x000000ff0c0c7812 */ /* 0x020fe200078ec0ff */
[----:B------:R-:W-:Y:S01]  /*3240*/  BSSY B0, `(.L_x_87) ;  /* 0x0000013000007945 */ /* 0x000fe20003800000 */
[----:B0-----:R-:W-:Y:S02]  /*3250*/  IADD3 R15, P0, R4, 0x40, RZ ;  /* 0x00000040040f7810 */ /* 0x001fe40007f1e0ff */
[----:B------:R-:W-:-:S03]  /*3260*/  F2FP.F16.E4M3.UNPACK_B R12, R12 ;  /* 0x0000000cff0c723e */ /* 0x000fc600020006ff */
[----:B------:R-:W-:Y:S01]  /*3270*/  IMAD.X R19, RZ, RZ, R5, P0 ;  /* 0x000000ffff137224 */ /* 0x000fe200000e0605 */
[----:B------:R-:W-:Y:S01]  /*3280*/  ISETP.GE.AND P0, PT, R14, 0x41, PT ;  /* 0x000000410e00780c */ /* 0x000fe20003f06270 */
[----:B------:R-:W-:Y:S02]  /*3290*/  HADD2.F32 R13, -RZ, R12.H0_H0 ;  /* 0x2000000cff0d7230 */ /* 0x000fe40000004100 */
[----:B-123--:R-:W-:Y:S01]  /*32a0*/  IMAD R20, R19, UR4, RZ ;  /* 0x0000000413147c24 */ /* 0x00efe2000f8e02ff */
[----:B------:R-:W-:Y:S02]  /*32b0*/  ISETP.LT.OR P2, PT, R3, 0x1, !P0 ;  /* 0x000000010300780c */ /* 0x000fe40004741670 */
[----:B------:R-:W-:Y:S01]  /*32c0*/  FMUL R18, R13, R0 ;  /* 0x000000000d127220 */ /* 0x000fe20000400000 */
[----:B------:R-:W-:-:S04]  /*32d0*/  IMAD.WIDE.U32 R12, R15, UR4, R6 ;  /* 0x000000040f0c7c25 */ /* 0x000fc8000f8e0006 */
[----:B------:R-:W-:Y:S01]  /*32e0*/  FFMA R18, R87, R2, R18 ;  /* 0x0000000257127223 */ /* 0x000fe20000000012 */
[----:B------:R-:W-:Y:S01]  /*32f0*/  IMAD R15, R15, UR5, R20 ;  /* 0x000000050f0f7c24 */ /* 0x000fe2000f8e0214 */
[----:B------:R-:W-:-:S03]  /*3300*/  IADD3 R12, P3, R12, UR6, RZ ;  /* 0x000000060c0c7c10 */ /* 0x000fc6000ff7e0ff */
[----:B------:R-:W-:Y:S02]  /*3310*/  F2FP.SATFINITE.E4M3.F32.PACK_AB_MERGE_C R19, RZ, R18, RZ ;  /* 0x00000012ff13723e */ /* 0x000fe400048070ff */
[--C-:B------:R-:W-:Y:S02]  /*3320*/  IADD3.X R13, R13, UR7, R15.reuse, P3, !PT ;  /* 0x000000070d0d7c10 */ /* 0x100fe40009ffe40f */
[----:B------:R-:W-:Y:S01]  /*3330*/  PRMT R15, RZ, 0x7610, R15 ;  /* 0x00007610ff0f7816 */ /* 0x000fe2000000000f */
[----:B------:R0:W-:Y:S01]  /*3340*/  @!P1 STG.E.U8 desc[UR12][R16.64+0x39], R19 ;  /* 0x0000391310009986 */ /* 0x0001e2000c10110c */
[----:B------:R-:W-:Y:S05]  /*3350*/  @P2 BRA `(.L_x_88) ;  /* 0x0000000000042947 */ /* 0x000fea0003800000 */
[----:B------:R1:W5:Y:S02]  /*3360*/  LDG.E.U8 R15, desc[UR12][R12.64] ;  /* 0x0000000c0c0f7981 */ /* 0x000364000c1e1100 */
.L_x_88:
[----:B------:R-:W-:Y:S05]  /*3370*/  BSYNC B0 ;  /* 0x0000000000007941 */ /* 0x000fea0003800000 */
.L_x_87:
[----:B-----5:R-:W-:Y:S01]  /*3380*/  LOP3.LUT R15, R15, 0xff, RZ, 0xc0, !PT ;  /* 0x000000ff0f0f7812 */ /* 0x020fe200078ec0ff */
[----:B------:R-:W-:Y:S01]  /*3390*/  BSSY B0, `(.L_x_89) ;  /* 0x000000b000007945 */ /* 0x000fe20003800000 */
[----:B------:R-:W-:Y:S02]  /*33a0*/  ISETP.LT.OR P3, PT, R3, 0x2, !P0 ;  /* 0x000000020300780c */ /* 0x000fe40004761670 */
[----:B------:R-:W-:-:S05]  /*33b0*/  F2FP.F16.E4M3.UNPACK_B R15, R15 ;  /* 0x0000000fff0f723e */ /* 0x000fca00020006ff */
[----:B------:R-:W-:-:S05]  /*33c0*/  HADD2.F32 R15, -RZ, R15.H0_H0 ;  /* 0x2000000fff0f7230 */ /* 0x000fca0000004100 */
[----:B------:R-:W-:-:S04]  /*33d0*/  FMUL R15, R15, R0 ;  /* 0x000000000f0f7220 */ /* 0x000fc80000400000 */
[----:B------:R-:W-:-:S05]  /*33e0*/  FFMA R15, R24, R2, R15 ;  /* 0x00000002180f7223 */ /* 0x000fca000000000f */
[----:B0-----:R-:W-:Y:S02]  /*33f0*/  F2FP.SATFINITE.E4M3.F32.PACK_AB_MERGE_C R17, RZ, R15, RZ ;  /* 0x0000000fff11723e */ /* 0x001fe400048070ff */
[----:B------:R-:W-:-:S03]  /*3400*/  PRMT R15, RZ, 0x7610, R15 ;  /* 0x00007610ff0f7816 */ /* 0x000fc6000000000f */
[----:B------:R0:W-:Y:S01]  /*3410*/  @!P2 STG.E.U8 desc[UR12][R8.64], R17 ;  /* 0x000000110800a986 */ /* 0x0001e2000c10110c */
[----:B------:R-:W-:Y:S05]  /*3420*/  @P3 BRA `(.L_x_90) ;  /* 0x0000000000043947 */ /* 0x000fea0003800000 */
[----:B------:R2:W5:Y:S02]  /*3430*/  LDG.E.U8 R15, desc[UR12][R12.64+0x1] ;  /* 0x0000010c0c0f7981 */ /* 0x000564000c1e1100 */
.L_x_90:
[----:B------:R-:W-:Y:S05]  /*3440*/  BSYNC B0 ;  /* 0x0000000000007941 */ /* 0x000fea0003800000 */
.L_x_89:
[----:B-----5:R-:W-:Y:S01]  /*3450*/  LOP3.LUT R15, R15, 0xff, RZ, 0xc0, !PT ;  /* 0x000000ff0f0f7812 */ /* 0x020fe200078ec0ff */
[----:B------:R-:W-:Y:S01]  /*3460*/  BSSY B0, `(.L_x_91) ;  /* 0x0000013000007945 */ /* 0x000fe20003800000 */
[----:B0-----:R-:W-:Y:S02]  /*3470*/  IADD3 R17, P1, R4, 0x48, RZ ;  /* 0x0000004804117810 */ /* 0x001fe40007f3e0ff */
[----:B------:R-:W-:-:S03]  /*3480*/  F2FP.F16.E4M3.UNPACK_B R15, R15 ;  /* 0x0000000fff0f723e */ /* 0x000fc600020006ff */
[----:B------:R-:W-:Y:S01]  /*3490*/  IMAD.X R5, RZ, RZ, R5, P1 ;  /* 0x000000ffff057224 */ /* 0x000fe200008e0605 */
[----:B------:R-:W-:Y:S01]  /*34a0*/  ISETP.GE.AND P1, PT, R14, 0x49, PT ;  /* 0x000000490e00780c */ /* 0x000fe20003f26270 */
[----:B------:R-:W-:Y:S02]  /*34b0*/  HADD2.F32 R15, -RZ, R15.H0_H0 ;  /* 0x2000000fff0f7230 */ /* 0x000fe40000004100 */
[----:B------:R-:W-:Y:S01]  /*34c0*/  IMAD.WIDE.U32 R6, R17, UR4, R6 ;  /* 0x0000000411067c25 */ /* 0x000fe2000f8e0006 */
[----:B------:R-:W-:-:S03]  /*34d0*/  ISETP.LT.OR P2, PT, R3, 0x1, !P1 ;  /* 0x000000010300780c */ /* 0x000fc60004f41670 */
[----:B------:R-:W-:Y:S01]  /*34e0*/  FMUL R4, R15, R0 ;  /* 0x000000000f047220 */ /* 0x000fe20000400000 */
[----:B------:R-:W-:-:S03]  /*34f0*/  IMAD R16, R5, UR4, RZ ;  /* 0x0000000405107c24 */ /* 0x000fc6000f8e02ff */
[----:B------:R-:W-:Y:S01]  /*3500*/  FFMA R25, R25, R2, R4 ;  /* 0x0000000219197223 */ /* 0x000fe20000000004 */
[----:B------:R-:W-:Y:S01]  /*3510*/  IMAD R17, R17, UR5, R16 ;  /* 0x0000000511117c24 */ /* 0x000fe2000f8e0210 */
[----:B------:R-:W-:Y:S02]  /*3520*/  IADD3 R4, P4, R6, UR6, RZ ;  /* 0x0000000606047c10 */ /* 0x000fe4000ff9e0ff */
[----:B------:R-:W-:Y:S02]  /*3530*/  PRMT R6, RZ, 0x7610, R6 ;  /* 0x00007610ff067816 */ /* 0x000fe40000000006 */
[----:B------:R-:W-:Y:S02]  /*3540*/  F2FP.SATFINITE.E4M3.F32.PACK_AB_MERGE_C R25, RZ, R25, RZ ;  /* 0x00000019ff19723e */ /* 0x000fe400048070ff */
[----:B------:R-:W-:-:S03]  /*3550*/  IADD3.X R5, R7, UR7, R17, P4, !PT ;  /* 0x0000000707057c10 */ /* 0x000fc6000a7fe411 */
[----:B------:R0:W-:Y:S01]  /*3560*/  @!P3 STG.E.U8 desc[UR12][R8.64+0x1], R25 ;  /* 0x000001190800b986 */ /* 0x0001e2000c10110c */
[----:B------:R-:W-:Y:S05]  /*3570*/  @P2 BRA `(.L_x_92) ;  /* 0x0000000000042947 */ /* 0x000fea0003800000 */
[----:B------:R3:W5:Y:S02]  /*3580*/  LDG.E.U8 R6, desc[UR12][R4.64] ;  /* 0x0000000c04067981 */ /* 0x000764000c1e1100 */
.L_x_92:
[----:B------:R-:W-:Y:S05]  /*3590*/  BSYNC B0 ;  /* 0x0000000000007941 */ /* 0x000fea0003800000 */
.L_x_91:
[----:B-----5:R-:W-:Y:S01]  /*35a0*/  LOP3.LUT R6, R6, 0xff, RZ, 0xc0, !PT ;  /* 0x000000ff06067812 */ /* 0x020fe200078ec0ff */
[----:B------:R-:W-:Y:S01]  /*35b0*/  BSSY B0, `(.L_x_93) ;  /* 0x000000b000007945 */ /* 0x000fe20003800000 */
[----:B------:R-:W-:Y:S02]  /*35c0*/  ISETP.LT.OR P3, PT, R3, 0x2, !P1 ;  /* 0x000000020300780c */ /* 0x000fe40004f61670 */
[----:B------:R-:W-:-:S05]  /*35d0*/  F2FP.F16.E4M3.UNPACK_B R6, R6 ;  /* 0x00000006ff06723e */ /* 0x000fca00020006ff */
[----:B------:R-:W-:Y:S01]  /*35e0*/  HADD2.F32 R7, -RZ, R6.H0_H0 ;  /* 0x20000006ff077230 */ /* 0x000fe20000004100 */
[----:B------:R-:W-:-:S04]  /*35f0*/  PRMT R6, RZ, 0x7610, R6 ;  /* 0x00007610ff067816 */ /* 0x000fc80000000006 */
[----:B------:R-:W-:-:S04]  /*3600*/  FMUL R7, R7, R0 ;  /* 0x0000000007077220 */ /* 0x000fc80000400000 */
[----:B------:R-:W-:-:S05]  /*3610*/  FFMA R7, R26, R2, R7 ;  /* 0x000000021a077223 */ /* 0x000fca0000000007 */
[----:B------:R-:W-:-:S05]  /*3620*/  F2FP.SATFINITE.E4M3.F32.PACK_AB_MERGE_C R7, RZ, R7, RZ ;  /* 0x00000007ff07723e */ /* 0x000fca00048070ff */
[----:B------:R4:W-:Y:S01]  /*3630*/  @!P2 STG.E.U8 desc[UR12][R10.64], R7 ;  /* 0x000000070a00a986 */ /* 0x0009e2000c10110c */
[----:B------:R-:W-:Y:S05]  /*3640*/  @P3 BRA `(.L_x_94) ;  /* 0x0000000000043947 */ /* 0x000fea0003800000 */
[----:B------:R0:W5:Y:S02]  /*3650*/  LDG.E.U8 R6, desc[UR12][R4.64+0x1] ;  /* 0x0000010c04067981 */ /* 0x000164000c1e1100 */
.L_x_94:
[----:B------:R-:W-:Y:S05]  /*3660*/  BSYNC B0 ;  /* 0x0000000000007941 */ /* 0x000fea0003800000 */
.L_x_93:
[----:B-----5:R-:W-:Y:S01]  /*3670*/  LOP3.LUT R6, R6, 0xff, RZ, 0xc0, !PT ;  /* 0x000000ff06067812 */ /* 0x020fe200078ec0ff */
[----:B------:R-:W-:Y:S01]  /*3680*/  BSSY B0, `(.L_x_95) ;  /* 0x000000b000007945 */ /* 0x000fe20003800000 */
[----:B------:R-:W-:Y:S02]  /*3690*/  ISETP.LT.OR P2, PT, R3, 0x9, !P0 ;  /* 0x000000090300780c */ /* 0x000fe40004741670 */
[----:B------:R-:W-:-:S05]  /*36a0*/  F2FP.F16.E4M3.UNPACK_B R6, R6 ;  /* 0x00000006ff06723e */ /* 0x000fca00020006ff */
[----:B----4-:R-:W-:-:S05]  /*36b0*/  HADD2.F32 R7, -RZ, R6.H0_H0 ;  /* 0x20000006ff077230 */ /* 0x010fca0000004100 */
[----:B------:R-:W-:-:S04]  /*36c0*/  FMUL R6, R7, R0 ;  /* 0x0000000007067220 */ /* 0x000fc80000400000 */
[----:B------:R-:W-:-:S05]  /*36d0*/  FFMA R6, R27, R2, R6 ;  /* 0x000000021b067223 */ /* 0x000fca0000000006 */
[----:B------:R-:W-:Y:S02]  /*36e0*/  F2FP.SATFINITE.E4M3.F32.PACK_AB_MERGE_C R7, RZ, R6, RZ ;  /* 0x00000006ff07723e */ /* 0x000fe400048070ff */
[----:B------:R-:W-:-:S03]  /*36f0*/  PRMT R6, RZ, 0x7610, R6 ;  /* 0x00007610ff067816 */ /* 0x000fc60000000006 */
[----:B------:R4:W-:Y:S01]  /*3700*/  @!P3 STG.E.U8 desc[UR12][R10.64+0x1], R7 ;  /* 0x000001070a00b986 */ /* 0x0009e2000c10110c */
[----:B------:R-:W-:Y:S05]  /*3710*/  @P2 BRA `(.L_x_96) ;  /* 0x0000000000042947 */ /* 0x000fea0003800000 */
[----:B------:R0:W5:Y:S02]  /*3720*/  LDG.E.U8 R6, desc[UR12][R12.64+0x8] ;  /* 0x0000080c0c067981 */ /* 0x000164000c1e1100 */
.L_x_96:
[----:B------:R-:W-:Y:S05]  /*3730*/  BSYNC B0 ;  /* 0x0000000000007941 */ /* 0x000fea0003800000 */
.L_x_95:
[----:B-----5:R-:W-:Y:S01]  /*3740*/  LOP3.LUT R6, R6, 0xff, RZ, 0xc0, !PT ;  /* 0x000000ff06067812 */ /* 0x020fe200078ec0ff */
[----:B------:R-:W-:Y:S01]  /*3750*/  BSSY B0, `(.L_x_97) ;  /* 0x000000b000007945 */ /* 0x000fe20003800000 */
[----:B------:R-:W-:Y:S02]  /*3760*/  ISETP.LT.OR P3, PT, R3, 0xa, !P0 ;  /* 0x0000000a0300780c */ /* 0x000fe40004761670 */
[----:B------:R-:W-:-:S05]  /*3770*/  F2FP.F16.E4M3.UNPACK_B R6, R6 ;  /* 0x00000006ff06723e */ /* 0x000fca00020006ff */
[----:B----4-:R-:W-:Y:S01]  /*3780*/  HADD2.F32 R7, -RZ, R6.H0_H0 ;  /* 0x20000006ff077230 */ /* 0x010fe20000004100 */
[----:B------:R-:W-:-:S04]  /*3790*/  PRMT R6, RZ, 0x7610, R6 ;  /* 0x00007610ff067816 */ /* 0x000fc80000000006 */
[----:B------:R-:W-:-:S04]  /*37a0*/  FMUL R7, R7, R0 ;  /* 0x0000000007077220 */ /* 0x000fc80000400000 */
[----:B------:R-:W-:-:S05]  /*37b0*/  FFMA R7, R28, R2, R7 ;  /* 0x000000021c077223 */ /* 0x000fca0000000007 */
[----:B------:R-:W-:-:S05]  /*37c0*/  F2FP.SATFINITE.E4M3.F32.PACK_AB_MERGE_C R7, RZ, R7, RZ ;  /* 0x00000007ff07723e */ /* 0x000fca00048070ff */
[----:B------:R4:W-:Y:S01]  /*37d0*/  @!P2 STG.E.U8 desc[UR12][R8.64+0x8], R7 ;  /* 0x000008070800a986 */ /* 0x0009e2000c10110c */
[----:B------:R-:W-:Y:S05]  /*37e0*/  @P3 BRA `(.L_x_98) ;  /* 0x0000000000043947 */ /* 0x000fea0003800000 */
[----:B------:R0:W5:Y:S02]  /*37f0*/  LDG.E.U8 R6, desc[UR12][R12.64+0x9] ;  /* 0x0000090c0c067981 */ /* 0x000164000c1e1100 */
.L_x_98:
[----:B------:R-:W-:Y:S05]  /*3800*/  BSYNC B0 ;  /* 0x0000000000007941 */ /* 0x000fea0003800000 */
.L_x_97:
        /* <DEDUP_REMOVED lines=12> */
.L_x_100:
[----:B------:R-:W-:Y:S05]  /*38d0*/  BSYNC B0 ;  /* 0x0000000000007941 */ /* 0x000fea0003800000 */
.L_x_99:
        /* <DEDUP_REMOVED lines=12> */
.L_x_102:
[----:B------:R-:W-:Y:S05]  /*39a0*/  BSYNC B0 ;  /* 0x0000000000007941 */ /* 0x000fea0003800000 */
.L_x_101:
        /* <DEDUP_REMOVED lines=12> */
.L_x_104:
[----:B------:R-:W-:Y:S05]  /*3a70*/  BSYNC B0 ;  /* 0x0000000000007941 */ /* 0x000fea0003800000 */
.L_x_103:
        /* <DEDUP_REMOVED lines=12> */
.L_x_106:
[----:B------:R-:W-:Y:S05]  /*3b40*/  BSYNC B0 ;  /* 0x0000000000007941 */ /* 0x000fea0003800000 */
.L_x_105:
        /* <DEDUP_REMOVED lines=12> */
.L_x_108:
[----:B------:R-:W-:Y:S05]  /*3c10*/  BSYNC B0 ;  /* 0x0000000000007941 */ /* 0x000fea0003800000 */
.L_x_107:
        /* <DEDUP_REMOVED lines=12> */
.L_x_110:
[----:B------:R-:W-:Y:S05]  /*3ce0*/  BSYNC B0 ;  /* 0x0000000000007941 */ /* 0x000fea0003800000 */
.L_x_109:
        /* <DEDUP_REMOVED lines=12> */
.L_x_112:
[----:B------:R-:W-:Y:S05]  /*3db0*/  BSYNC B0 ;  /* 0x0000000000007941 */ /* 0x000fea0003800000 */
.L_x_111:
        /* <DEDUP_REMOVED lines=12> */
.L_x_114:
[----:B------:R-:W-:Y:S05]  /*3e80*/  BSYNC B0 ;  /* 0x0000000000007941 */ /* 0x000fea0003800000 */
.L_x_113:
        /* <DEDUP_REMOVED lines=12> */
.L_x_116:
[----:B------:R-:W-:Y:S05]  /*3f50*/  BSYNC B0 ;  /* 0x0000000000007941 */ /* 0x000fea0003800000 */
.L_x_115:
        /* <DEDUP_REMOVED lines=12> */
.L_x_118:
[----:B------:R-:W-:Y:S05]  /*4020*/  BSYNC B0 ;  /* 0x0000000000007941 */ /* 0x000fea0003800000 */
.L_x_117:
        /* <DEDUP_REMOVED lines=12> */
.L_x_120:
[----:B------:R-:W-:Y:S05]  /*40f0*/  BSYNC B0 ;  /* 0x0000000000007941 */ /* 0x000fea0003800000 */
.L_x_119:
        /* <DEDUP_REMOVED lines=12> */
.L_x_122:
[----:B------:R-:W-:Y:S05]  /*41c0*/  BSYNC B0 ;  /* 0x0000000000007941 */ /* 0x000fea0003800000 */
.L_x_121:
        /* <DEDUP_REMOVED lines=12> */
.L_x_124:
[----:B------:R-:W-:Y:S05]  /*4290*/  BSYNC B0 ;  /* 0x0000000000007941 */ /* 0x000fea0003800000 */
.L_x_123:
        /* <DEDUP_REMOVED lines=12> */
.L_x_126:
[----:B------:R-:W-:Y:S05]  /*4360*/  BSYNC B0 ;  /* 0x0000000000007941 */ /* 0x000fea0003800000 */
.L_x_125:
        /* <DEDUP_REMOVED lines=12> */
.L_x_128:
[----:B------:R-:W-:Y:S05]  /*4430*/  BSYNC B0 ;  /* 0x0000000000007941 */ /* 0x000fea0003800000 */
.L_x_127:
        /* <DEDUP_REMOVED lines=12> */
.L_x_130:
[----:B------:R-:W-:Y:S05]  /*4500*/  BSYNC B0 ;  /* 0x0000000000007941 */ /* 0x000fea0003800000 */
.L_x_129:
        /* <DEDUP_REMOVED lines=12> */
.L_x_132:
[----:B------:R-:W-:Y:S05]  /*45d0*/  BSYNC B0 ;  /* 0x0000000000007941 */ /* 0x000fea0003800000 */
.L_x_131:
        /* <DEDUP_REMOVED lines=12> */
.L_x_134:
[----:B------:R-:W-:Y:S05]  /*46a0*/  BSYNC B0 ;  /* 0x0000000000007941 */ /* 0x000fea0003800000 */
.L_x_133:
        /* <DEDUP_REMOVED lines=12> */
.L_x_136:
[----:B------:R-:W-:Y:S05]  /*4770*/  BSYNC B0 ;  /* 0x0000000000007941 */ /* 0x000fea0003800000 */
.L_x_135:
[----:B-----5:R-:W-:Y:S01]  /*4780*/  F2FP.F16.E4M3.UNPACK_B R6, R6 ;  /* 0x00000006ff06723e */ /* 0x020fe200020006ff */
[----:B------:R-:W-:Y:S01]  /*4790*/  BSSY B0, `(.L_x_137) ;  /* 0x000000a000007945 */ /* 0x000fe20003800000 */
[----:B------:R-:W-:-:S03]  /*47a0*/  ISETP.LT.OR P3, PT, R3, 0x32, !P0 ;  /* 0x000000320300780c */ /* 0x000fc60004761670 */
        /* <DEDUP_REMOVED lines=8> */
.L_x_138:
[----:B------:R-:W-:Y:S05]  /*4830*/  BSYNC B0 ;  /* 0x0000000000007941 */ /* 0x000fea0003800000 */
.L_x_137:
[----:B-----5:R-:W-:Y:S01]  /*4840*/  F2FP.F16.E4M3.UNPACK_B R6, R6 ;  /* 0x00000006ff06723e */ /* 0x020fe200020006ff */
[----:B------:R-:W-:Y:S01]  /*4850*/  BSSY B0, `(.L_x_139) ;  /* 0x000000a000007945 */ /* 0x000fe20003800000 */
[----:B------:R-:W-:-:S03]  /*4860*/  ISETP.LT.OR P2, PT, R3, 0x31, !P1 ;  /* 0x000000310300780c */ /* 0x000fc60004f41670 */
        /* <DEDUP_REMOVED lines=8> */
.L_x_140:
[----:B------:R-:W-:Y:S05]  /*48f0*/  BSYNC B0 ;  /* 0x0000000000007941 */ /* 0x000fea0003800000 */
.L_x_139:
        /* <DEDUP_REMOVED lines=11> */
.L_x_142:
[----:B------:R-:W-:Y:S05]  /*49b0*/  BSYNC B0 ;  /* 0x0000000000007941 */ /* 0x000fea0003800000 */
.L_x_141:
        /* <DEDUP_REMOVED lines=11> */
.L_x_144:
[----:B------:R-:W-:Y:S05]  /*4a70*/  BSYNC B0 ;  /* 0x0000000000007941 */ /* 0x000fea0003800000 */
.L_x_143:
        /* <DEDUP_REMOVED lines=11> */
.L_x_146:
[----:B------:R-:W-:Y:S05]  /*4b30*/  BSYNC B0 ;  /* 0x0000000000007941 */ /* 0x000fea0003800000 */
.L_x_145:
        /* <DEDUP_REMOVED lines=11> */
.L_x_148:
[----:B------:R-:W-:Y:S05]  /*4bf0*/  BSYNC B0 ;  /* 0x0000000000007941 */ /* 0x000fea0003800000 */
.L_x_147:
[----:B-----5:R-:W-:Y:S01]  /*4c00*/  F2FP.F16.E4M3.UNPACK_B R6, R6 ;  /* 0x00000006ff06723e */ /* 0x020fe200020006ff */
[----:B------:R-:W-:Y:S01]  /*4c10*/  BSSY B0, `(.L_x_149) ;  /* 0x000000a000007945 */ /* 0x000fe20003800000 */
[----:B------:R-:W-:Y:S02]  /*4c20*/  ISETP.LT.OR P1, PT, R3, 0x3a, !P1 ;  /* 0x0000003a0300780c */ /* 0x000fe40004f21670 */
[----:B------:R-:W-:Y:S01]  /*4c30*/  PRMT R3, RZ, 0x7610, R3 ;  /* 0x00007610ff037816 */ /* 0x000fe20000000003 */
[----:B----4-:R-:W-:-:S05]  /*4c40*/  HADD2.F32 R7, -RZ, R6.H0_H0 ;  /* 0x20000006ff077230 */ /* 0x010fca0000004100 */
[----:B------:R-:W-:-:S04]  /*4c50*/  FMUL R7, R7, R0 ;  /* 0x0000000007077220 */ /* 0x000fc80000400000 */
[----:B------:R-:W-:-:S05]  /*4c60*/  FFMA R7, R54, R2, R7 ;  /* 0x0000000236077223 */ /* 0x000fca0000000007 */
[----:B------:R-:W-:-:S05]  /*4c70*/  F2FP.SATFINITE.E4M3.F32.PACK_AB_MERGE_C R7, RZ, R7, RZ ;  /* 0x00000007ff07723e */ /* 0x000fca00048070ff */
[----:B------:R4:W-:Y:S01]  /*4c80*/  @!P2 STG.E.U8 desc[UR12][R10.64+0x38], R7 ;  /* 0x000038070a00a986 */ /* 0x0009e2000c10110c */
[----:B------:R-:W-:Y:S05]  /*4c90*/  @P1 BRA `(.L_x_150) ;  /* 0x0000000000041947 */ /* 0x000fea0003800000 */
[----:B------:R0:W5:Y:S02]  /*4ca0*/  LDG.E.U8 R3, desc[UR12][R4.64+0x39] ;  /* 0x0000390c04037981 */ /* 0x000164000c1e1100 */
.L_x_150:
[----:B------:R-:W-:Y:S05]  /*4cb0*/  BSYNC B0 ;  /* 0x0000000000007941 */ /* 0x000fea0003800000 */
.L_x_149:
[----:B-----5:R-:W-:-:S05]  /*4cc0*/  F2FP.F16.E4M3.UNPACK_B R3, R3 ;  /* 0x00000003ff03723e */ /* 0x020fca00020006ff */
[----:B------:R-:W-:-:S05]  /*4cd0*/  HADD2.F32 R3, -RZ, R3.H0_H0 ;  /* 0x20000003ff037230 */ /* 0x000fca0000004100 */
[----:B------:R-:W-:-:S04]  /*4ce0*/  FMUL R0, R3, R0 ;  /* 0x0000000003007220 */ /* 0x000fc80000400000 */
[----:B------:R-:W-:-:S05]  /*4cf0*/  FFMA R0, R55, R2, R0 ;  /* 0x0000000237007223 */ /* 0x000fca0000000000 */
[----:B------:R-:W-:Y:S01]  /*4d00*/  F2FP.SATFINITE.E4M3.F32.PACK_AB_MERGE_C R3, RZ, R0, RZ ;  /* 0x00000000ff03723e */ /* 0x000fe200048070ff */
[----:B------:R-:W-:Y:S06]  /*4d10*/  @P1 EXIT ;  /* 0x000000000000194d */ /* 0x000fec0003800000 */
[----:B------:R-:W-:Y:S01]  /*4d20*/  STG.E.U8 desc[UR12][R10.64+0x39], R3 ;  /* 0x000039030a007986 */ /* 0x000fe2000c10110c */
[----:B------:R-:W-:Y:S05]  /*4d30*/  EXIT ;  /* 0x000000000000794d */ /* 0x000fea0003800000 */
.L_x_22:
[----:B------:R-:W-:Y:S01]  /*4d40*/  ISETP.GE.AND P0, PT, R14, 0x1, PT ;  /* 0x000000010e00780c */ /* 0x000fe20003f06270 */
[-C--:B------:R-:W-:Y:S01]  /*4d50*/  FMUL R57, R57, R2.reuse ;  /* 0x0000000239397220 */ /* 0x080fe20000400000 */
[-C--:B------:R-:W-:Y:S01]  /*4d60*/  FMUL R56, R56, R2.reuse ;  /* 0x0000000238387220 */ /* 0x080fe20000400000 */
[----:B------:R-:W-:Y:S01]  /*4d70*/  ISETP.GE.AND P2, PT, R14, 0x9, PT ;  /* 0x000000090e00780c */ /* 0x000fe20003f46270 */
[-C--:B------:R-:W-:Y:S01]  /*4d80*/  FMUL R58, R58, R2.reuse ;  /* 0x000000023a3a7220 */ /* 0x080fe20000400000 */
[----:B------:R-:W-:Y:S01]  /*4d90*/  ISETP.LT.OR P3, PT, R3, 0x2, !P0 ;  /* 0x000000020300780c */ /* 0x000fe20004761670 */
[-C--:B------:R-:W-:Y:S01]  /*4da0*/  FMUL R59, R59, R2.reuse ;  /* 0x000000023b3b7220 */ /* 0x080fe20000400000 */
[----:B------:R-:W-:Y:S01]  /*4db0*/  ISETP.LT.OR P1, PT, R3, 0x1, !P0 ;  /* 0x000000010300780c */ /* 0x000fe20004721670 */
[-C--:B------:R-:W-:Y:S01]  /*4dc0*/  FMUL R60, R60, R2.reuse ;  /* 0x000000023c3c7220 */ /* 0x080fe20000400000 */
[----:B------:R-:W-:Y:S01]  /*4dd0*/  F2FP.SATFINITE.E4M3.F32.PACK_AB_MERGE_C R57, RZ, R57, RZ ;  /* 0x00000039ff39723e */ /* 0x000fe200048070ff */
[----:B------:R-:W-:Y:S01]  /*4de0*/  FMUL R61, R61, R2 ;  /* 0x000000023d3d7220 */ /* 0x000fe20000400000 */
[----:B------:R-:W-:Y:S01]  /*4df0*/  F2FP.SATFINITE.E4M3.F32.PACK_AB_MERGE_C R5, RZ, R56, RZ ;  /* 0x00000038ff05723e */ /* 0x000fe200048070ff */
[-C--:B------:R-:W-:Y:S01]  /*4e00*/  FMUL R62, R62, R2.reuse ;  /* 0x000000023e3e7220 */ /* 0x080fe20000400000 */
[----:B------:R-:W-:Y:S01]  /*4e10*/  ISETP.LT.OR P4, PT, R3, 0x2, !P2 ;  /* 0x000000020300780c */ /* 0x000fe20005781670 */
[-C--:B------:R-:W-:Y:S01]  /*4e20*/  FMUL R63, R63, R2.reuse ;  /* 0x000000023f3f7220 */ /* 0x080fe20000400000 */
[C---:B------:R-:W-:Y:S01]  /*4e30*/  ISETP.LT.OR P5, PT, R3.reuse, 0x9, !P0 ;  /* 0x000000090300780c */ /* 0x040fe200047a1670 */
[-C--:B------:R-:W-:Y:S01]  /*4e40*/  FMUL R64, R64, R2.reuse ;  /* 0x0000000240407220 */ /* 0x080fe20000400000 */
[C---:B------:R-:W-:Y:S01]  /*4e50*/  ISETP.LT.OR P6, PT, R3.reuse, 0xa, !P0 ;  /* 0x0000000a0300780c */ /* 0x040fe200047c1670 */
[----:B------:R-:W-:Y:S01]  /*4e60*/  @!P3 STG.E.U8 desc[UR12][R12.64+0x1], R57 ;  /* 0x000001390c00b986 */ /* 0x000fe2000c10110c */
[----:B------:R-:W-:Y:S01]  /*4e70*/  ISETP.LT.OR P3, PT, R3, 0x1, !P2 ;  /* 0x000000010300780c */ /* 0x000fe20005761670 */
[-C--:B------:R-:W-:Y:S01]  /*4e80*/  FMUL R65, R65, R2.reuse ;  /* 0x0000000241417220 */ /* 0x080fe20000400000 */
[----:B------:R-:W-:Y:S01]  /*4e90*/  F2FP.SATFINITE.E4M3.F32.PACK_AB_MERGE_C R59, RZ, R59, RZ ;  /* 0x0000003bff3b723e */ /* 0x000fe200048070ff */
[----:B------:R0:W-:Y:S01]  /*4ea0*/  @!P1 STG.E.U8 desc[UR12][R12.64], R5 ;  /* 0x000000050c009986 */ /* 0x0001e2000c10110c */
[----:B------:R-:W-:Y:S01]  /*4eb0*/  ISETP.LT.OR P1, PT, R3, 0x9, !P2 ;  /* 0x000000090300780c */ /* 0x000fe20005721670 */
[----:B------:R-:W-:Y:S01]  /*4ec0*/  FMUL R66, R66, R2 ;  /* 0x0000000242427220 */ /* 0x000fe20000400000 */
[----:B------:R-:W-:Y:S01]  /*4ed0*/  F2FP.SATFINITE.E4M3.F32.PACK_AB_MERGE_C R7, RZ, R60, RZ ;  /* 0x0000003cff07723e */ /* 0x000fe200048070ff */
[----:B------:R-:W-:Y:S01]  /*4ee0*/  @!P4 STG.E.U8 desc[UR12][R16.64+0x1], R59 ;  /* 0x0000013b1000c986 */ /* 0x000fe2000c10110c */
[----:B------:R-:W-:Y:S01]  /*4ef0*/  F2FP.SATFINITE.E4M3.F32.PACK_AB_MERGE_C R61, RZ, R61, RZ ;  /* 0x0000003dff3d723e */ /* 0x000fe200048070ff */
[----:B------:R-:W-:Y:S01]  /*4f00*/  FMUL R67, R67, R2 ;  /* 0x0000000243437220 */ /* 0x000fe20000400000 */
[----:B------:R-:W-:Y:S01]  /*4f10*/  F2FP.SATFINITE.E4M3.F32.PACK_AB_MERGE_C R15, RZ, R62, RZ ;  /* 0x0000003eff0f723e */ /* 0x000fe200048070ff */
[-C--:B------:R-:W-:Y:S01]  /*4f20*/  FMUL R68, R68, R2.reuse ;  /* 0x0000000244447220 */ /* 0x080fe20000400000 */
[----:B------:R-:W-:Y:S01]  /*4f30*/  ISETP.LT.OR P4, PT, R3, 0x12, !P0 ;  /* 0x000000120300780c */ /* 0x000fe20004781670 */
[-C--:B------:R-:W-:Y:S01]  /*4f40*/  FMUL R69, R69, R2.reuse ;  /* 0x0000000245457220 */ /* 0x080fe20000400000 */
[----:B------:R-:W-:Y:S01]  /*4f50*/  F2FP.SATFINITE.E4M3.F32.PACK_AB_MERGE_C R63, RZ, R63, RZ ;  /* 0x0000003fff3f723e */ /* 0x000fe200048070ff */
[----:B------:R-:W-:Y:S01]  /*4f60*/  FMUL R70, R70, R2 ;  /* 0x0000000246467220 */ /* 0x000fe20000400000 */
[----:B0-----:R-:W-:Y:S01]  /*4f70*/  F2FP.SATFINITE.E4M3.F32.PACK_AB_MERGE_C R5, RZ, R58, RZ ;  /* 0x0000003aff05723e */ /* 0x001fe200048070ff */
[-C--:B------:R-:W-:Y:S01]  /*4f80*/  FMUL R71, R71, R2.reuse ;  /* 0x0000000247477220 */ /* 0x080fe20000400000 */
[----:B------:R-:W-:Y:S01]  /*4f90*/  F2FP.SATFINITE.E4M3.F32.PACK_AB_MERGE_C R65, RZ, R65, RZ ;  /* 0x00000041ff41723e */ /* 0x000fe200048070ff */
[-C--:B------:R-:W-:Y:S01]  /*4fa0*/  FMUL R72, R72, R2.reuse ;  /* 0x0000000248487220 */ /* 0x080fe20000400000 */
[----:B------:R-:W-:Y:S01]  /*4fb0*/  F2FP.SATFINITE.E4M3.F32.PACK_AB_MERGE_C R67, RZ, R67, RZ ;  /* 0x00000043ff43723e */ /* 0x000fe200048070ff */
[----:B------:R0:W-:Y:S01]  /*4fc0*/  @!P3 STG.E.U8 desc[UR12][R16.64], R5 ;  /* 0x000000051000b986 */ /* 0x0001e2000c10110c */
[----:B------:R-:W-:Y:S01]  /*4fd0*/  ISETP.LT.OR P3, PT, R3, 0xa, !P2 ;  /* 0x0000000a0300780c */ /* 0x000fe20005761670 */
[-C--:B------:R-:W-:Y:S01]  /*4fe0*/  FMUL R73, R73, R2.reuse ;  /* 0x0000000249497220 */ /* 0x080fe20000400000 */
[----:B------:R-:W-:Y:S01]  /*4ff0*/  F2FP.SATFINITE.E4M3.F32.PACK_AB_MERGE_C R69, RZ, R69, RZ ;  /* 0x00000045ff45723e */ /* 0x000fe200048070ff */
[----:B------:R1:W-:Y:S01]  /*5000*/  @!P5 STG.E.U8 desc[UR12][R12.64+0x8], R7 ;  /* 0x000008070c00d986 */ /* 0x0003e2000c10110c */
[C---:B------:R-:W-:Y:S01]  /*5010*/  ISETP.LT.OR P5, PT, R3.reuse, 0x11, !P2 ;  /* 0x000000110300780c */ /* 0x040fe200057a1670 */
[-C--:B------:R-:W-:Y:S01]  /*5020*/  FMUL R74, R74, R2.reuse ;  /* 0x000000024a4a7220 */ /* 0x080fe20000400000 */
[----:B------:R-:W-:Y:S01]  /*5030*/  F2FP.SATFINITE.E4M3.F32.PACK_AB_MERGE_C R71, RZ, R71, RZ ;  /* 0x00000047ff47723e */ /* 0x000fe200048070ff */
[----:B------:R-:W-:Y:S01]  /*5040*/  @!P6 STG.E.U8 desc[UR12][R12.64+0x9], R61 ;  /* 0x0000093d0c00e986 */ /* 0x000fe2000c10110c */
[----:B------:R-:W-:Y:S01]  /*5050*/  ISETP.LT.OR P6, PT, R3, 0x12, !P2 ;  /* 0x000000120300780c */ /* 0x000fe200057c1670 */
[-C--:B------:R-:W-:Y:S01]  /*5060*/  FMUL R75, R75, R2.reuse ;  /* 0x000000024b4b7220 */ /* 0x080fe20000400000 */
[-C--:B------:R-:W-:Y:S01]  /*5070*/  FMUL R76, R76, R2.reuse ;  /* 0x000000024c4c7220 */ /* 0x080fe20000400000 */
[----:B------:R2:W-:Y:S01]  /*5080*/  @!P1 STG.E.U8 desc[UR12][R16.64+0x8], R15 ;  /* 0x0000080f10009986 */ /* 0x0005e2000c10110c */
[----:B------:R-:W-:Y:S01]  /*5090*/  ISETP.LT.OR P1, PT, R3, 0x11, !P0 ;  /* 0x000000110300780c */ /* 0x000fe20004721670 */
[----:B------:R-:W-:Y:S01]  /*50a0*/  FMUL R77, R77, R2 ;  /* 0x000000024d4d7220 */ /* 0x000fe20000400000 */
[----:B0-----:R-:W-:Y:S01]  /*50b0*/  F2FP.SATFINITE.E4M3.F32.PACK_AB_MERGE_C R5, RZ, R64, RZ ;  /* 0x00000040ff05723e */ /* 0x001fe200048070ff */
[----:B------:R-:W-:Y:S01]  /*50c0*/  @!P3 STG.E.U8 desc[UR12][R16.64+0x9], R63 ;  /* 0x0000093f1000b986 */ /* 0x000fe2000c10110c */
[----:B-1----:R-:W-:Y:S01]  /*50d0*/  F2FP.SATFINITE.E4M3.F32.PACK_AB_MERGE_C R7, RZ, R66, RZ ;  /* 0x00000042ff07723e */ /* 0x002fe200048070ff */
[-C--:B------:R-:W-:Y:S01]  /*50e0*/  FMUL R78, R78, R2.reuse ;  /* 0x000000024e4e7220 */ /* 0x080fe20000400000 */
[C---:B------:R-:W-:Y:S01]  /*50f0*/  ISETP.LT.OR P3, PT, R3.reuse, 0x19, !P0 ;  /* 0x000000190300780c */ /* 0x040fe20004761670 */
[----:B------:R-:W-:Y:S01]  /*5100*/  @!P4 STG.E.U8 desc[UR12][R12.64+0x11], R65 ;  /* 0x000011410c00c986 */ /* 0x000fe2000c10110c */
[----:B------:R-:W-:Y:S01]  /*5110*/  ISETP.LT.OR P4, PT, R3, 0x1a, !P0 ;  /* 0x0000001a0300780c */ /* 0x000fe20004781670 */
[-C--:B------:R-:W-:Y:S01]  /*5120*/  FMUL R79, R79, R2.reuse ;  /* 0x000000024f4f7220 */ /* 0x080fe20000400000 */
[----:B------:R-:W-:Y:S01]  /*5130*/  F2FP.SATFINITE.E4M3.F32.PACK_AB_MERGE_C R73, RZ, R73, RZ ;  /* 0x00000049ff49723e */ /* 0x000fe200048070ff */
[----:B------:R-:W-:Y:S01]  /*5140*/  FMUL R81, R81, R2 ;  /* 0x0000000251517220 */ /* 0x000fe20000400000 */
[----:B--2---:R-:W-:Y:S01]  /*5150*/  F2FP.SATFINITE.E4M3.F32.PACK_AB_MERGE_C R15, RZ, R72, RZ ;  /* 0x00000048ff0f723e */ /* 0x004fe200048070ff */
[----:B------:R0:W-:Y:S01]  /*5160*/  @!P1 STG.E.U8 desc[UR12][R12.64+0x10], R5 ;  /* 0x000010050c009986 */ /* 0x0001e2000c10110c */
[C---:B------:R-:W-:Y:S01]  /*5170*/  ISETP.LT.OR P1, PT, R3.reuse, 0x21, !P0 ;  /* 0x000000210300780c */ /* 0x040fe20004721670 */
        /* <DEDUP_REMOVED lines=8> */
[----:B------:R-:W-:Y:S01]  /*5200*/  FMUL R83, R83, R2 ;  /* 0x0000000253537220 */ /* 0x000fe20000400000 */
[----:B------:R-:W-:Y:S01]  /*5210*/  F2FP.SATFINITE.E4M3.F32.PACK_AB_MERGE_C R79, RZ, R79, RZ ;  /* 0x0000004fff4f723e */ /* 0x000fe200048070ff */
[----:B------:R-:W-:Y:S01]  /*5220*/  @!P4 STG.E.U8 desc[UR12][R12.64+0x19], R69 ;  /* 0x000019450c00c986 */ /* 0x000fe2000c10110c */
[----:B0-----:R-:W-:Y:S01]  /*5230*/  F2FP.SATFINITE.E4M3.F32.PACK_AB_MERGE_C R5, RZ, R68, RZ ;  /* 0x00000044ff05723e */ /* 0x001fe200048070ff */
[-C--:B------:R-:W-:Y:S01]  /*5240*/  FMUL R84, R84, R2.reuse ;  /* 0x0000000254547220 */ /* 0x080fe20000400000 */
[----:B------:R-:W-:Y:S01]  /*5250*/  ISETP.LT.OR P4, PT, R3, 0x22, !P2 ;  /* 0x000000220300780c */ /* 0x000fe20005781670 */
[----:B------:R-:W-:Y:S01]  /*5260*/  FMUL R85, R85, R2 ;  /* 0x0000000255557220 */ /* 0x000fe20000400000 */
[----:B-1----:R-:W-:Y:S01]  /*5270*/  F2FP.SATFINITE.E4M3.F32.PACK_AB_MERGE_C R7, RZ, R70, RZ ;  /* 0x00000046ff07723e */ /* 0x002fe200048070ff */
[----:B------:R0:W-:Y:S01]  /*5280*/  @!P3 STG.E.U8 desc[UR12][R12.64+0x18], R5 ;  /* 0x000018050c00b986 */ /* 0x0001e2000c10110c */
[C---:B------:R-:W-:Y:S01]  /*5290*/  ISETP.LT.OR P3, PT, R3.reuse, 0x22, !P0 ;  /* 0x000000220300780c */ /* 0x040fe20004761670 */
[-C--:B------:R-:W-:Y:S01]  /*52a0*/  FMUL R86, R86, R2.reuse ;  /* 0x0000000256567220 */ /* 0x080fe20000400000 */
[----:B------:R-:W-:Y:S01]  /*52b0*/  F2FP.SATFINITE.E4M3.F32.PACK_AB_MERGE_C R81, RZ, R81, RZ ;  /* 0x00000051ff51723e */ /* 0x000fe200048070ff */
[----:B------:R1:W-:Y:S01]  /*52c0*/  @!P5 STG.E.U8 desc[UR12][R16.64+0x18], R7 ;  /* 0x000018071000d986 */ /* 0x0003e2000c10110c */
[----:B------:R-:W-:Y:S01]  /*52d0*/  ISETP.LT.OR P5, PT, R3, 0x29, !P0 ;  /* 0x000000290300780c */ /* 0x000fe200047a1670 */
[-C--:B------:R-:W-:Y:S01]  /*52e0*/  FMUL R87, R87, R2.reuse ;  /* 0x0000000257577220 */ /* 0x080fe20000400000 */
[----:B------:R-:W-:Y:S01]  /*52f0*/  F2FP.SATFINITE.E4M3.F32.PACK_AB_MERGE_C R83, RZ, R83, RZ ;  /* 0x00000053ff53723e */ /* 0x000fe200048070ff */
[----:B------:R-:W-:Y:S01]  /*5300*/  @!P6 STG.E.U8 desc[UR12][R16.64+0x19], R71 ;  /* 0x000019471000e986 */ /* 0x000fe2000c10110c */
[C---:B------:R-:W-:Y:S01]  /*5310*/  ISETP.LT.OR P6, PT, R3.reuse, 0x2a, !P0 ;  /* 0x0000002a0300780c */ /* 0x040fe200047c1670 */
[-C--:B------:R-:W-:Y:S01]  /*5320*/  FMUL R24, R24, R2.reuse ;  /* 0x0000000218187220 */ /* 0x080fe20000400000 */
[----:B------:R-:W-:Y:S01]  /*5330*/  F2FP.SATFINITE.E4M3.F32.PACK_AB_MERGE_C R85, RZ, R85, RZ ;  /* 0x00000055ff55723e */ /* 0x000fe200048070ff */
        /* <DEDUP_REMOVED lines=25> */
[----:B------:R-:W-:Y:S01]  /*54d0*/  FMUL R32, R32, R2 ;  /* 0x0000000220207220 */ /* 0x000fe20000400000 */
[----:B0-----:R-:W-:Y:S01]  /*54e0*/  F2FP.SATFINITE.E4M3.F32.PACK_AB_MERGE_C R5, RZ, R78, RZ ;  /* 0x0000004eff05723e */ /* 0x001fe200048070ff */
[----:B------:R-:W-:Y:S01]  /*54f0*/  @!P3 STG.E.U8 desc[UR12][R16.64+0x29], R79 ;  /* 0x0000294f1000b986 */ /* 0x000fe2000c10110c */
[----:B------:R-:W-:Y:S01]  /*5500*/  ISETP.LT.OR P3, PT, R3, 0x3a, !P0 ;  /* 0x0000003a0300780c */ /* 0x000fe20004761670 */
[----:B------:R-:W-:Y:S01]  /*5510*/  FMUL R33, R33, R2 ;  /* 0x0000000221217220 */ /* 0x000fe20000400000 */
[----:B-1----:R-:W-:Y:S01]  /*5520*/  F2FP.SATFINITE.E4M3.F32.PACK_AB_MERGE_C R7, RZ, R80, RZ ;  /* 0x00000050ff07723e */ /* 0x002fe200048070ff */
[----:B------:R0:W-:Y:S01]  /*5530*/  @!P1 STG.E.U8 desc[UR12][R16.64+0x28], R5 ;  /* 0x0000280510009986 */ /* 0x0001e2000c10110c */
[----:B------:R-:W-:Y:S01]  /*5540*/  ISETP.GE.AND P1, PT, R14, 0x41, PT ;  /* 0x000000410e00780c */ /* 0x000fe20003f26270 */
[-C--:B------:R-:W-:Y:S01]  /*5550*/  FMUL R34, R34, R2.reuse ;  /* 0x0000000222227220 */ /* 0x080fe20000400000 */
[----:B------:R-:W-:Y:S01]  /*5560*/  F2FP.SATFINITE.E4M3.F32.PACK_AB_MERGE_C R29, RZ, R29, RZ ;  /* 0x0000001dff1d723e */ /* 0x000fe200048070ff */
[----:B------:R-:W-:Y:S01]  /*5570*/  @!P5 STG.E.U8 desc[UR12][R12.64+0x31], R81 ;  /* 0x000031510c00d986 */ /* 0x000fe2000c10110c */
[----:B------:R-:W-:Y:S01]  /*5580*/  ISETP.LT.OR P5, PT, R3, 0x32, !P2 ;  /* 0x000000320300780c */ /* 0x000fe200057a1670 */
[-C--:B------:R-:W-:Y:S01]  /*5590*/  FMUL R35, R35, R2.reuse ;  /* 0x0000000223237220 */ /* 0x080fe20000400000 */
[----:B------:R-:W-:Y:S01]  /*55a0*/  F2FP.SATFINITE.E4M3.F32.PACK_AB_MERGE_C R31, RZ, R31, RZ ;  /* 0x0000001fff1f723e */ /* 0x000fe200048070ff */
[----:B------:R1:W-:Y:S01]  /*55b0*/  @!P4 STG.E.U8 desc[UR12][R12.64+0x30], R7 ;  /* 0x000030070c00c986 */ /* 0x0003e2000c10110c */
[C---:B------:R-:W-:Y:S01]  /*55c0*/  ISETP.LT.OR P4, PT, R3.reuse, 0x39, !P0 ;  /* 0x000000390300780c */ /* 0x040fe20004781670 */
[-C--:B------:R-:W-:Y:S01]  /*55d0*/  FMUL R36, R36, R2.reuse ;  /* 0x0000000224247220 */ /* 0x080fe20000400000 */
[----:B------:R-:W-:Y:S01]  /*55e0*/  ISETP.GE.AND P0, PT, R14, 0x49, PT ;  /* 0x000000490e00780c */ /* 0x000fe20003f06270 */
[----:B------:R-:W-:Y:S01]  /*55f0*/  @!P6 STG.E.U8 desc[UR12][R16.64+0x30], R15 ;  /* 0x0000300f1000e986 */ /* 0x000fe2000c10110c */
[----:B------:R-:W-:Y:S01]  /*5600*/  ISETP.LT.OR P6, PT, R3, 0x39, !P2 ;  /* 0x000000390300780c */ /* 0x000fe200057c1670 */
[----:B------:R-:W-:Y:S01]  /*5610*/  FMUL R37, R37, R2 ;  /* 0x0000000225257220 */ /* 0x000fe20000400000 */
[----:B0-----:R-:W-:Y:S01]  /*5620*/  F2FP.SATFINITE.E4M3.F32.PACK_AB_MERGE_C R5, RZ, R84, RZ ;  /* 0x00000054ff05723e */ /* 0x001fe200048070ff */
[-C--:B------:R-:W-:Y:S01]  /*5630*/  FMUL R38, R38, R2.reuse ;  /* 0x0000000226267220 */ /* 0x080fe20000400000 */
[C---:B------:R-:W-:Y:S01]  /*5640*/  ISETP.LT.OR P2, PT, R3.reuse, 0x3a, !P2 ;  /* 0x0000003a0300780c */ /* 0x040fe20005741670 */
[----:B------:R-:W-:Y:S01]  /*5650*/  @!P5 STG.E.U8 desc[UR12][R16.64+0x31], R83 ;  /* 0x000031531000d986 */ /* 0x000fe2000c10110c */
        /* <DEDUP_REMOVED lines=24> */
[----:B--2---:R-:W-:Y:S01]  /*57e0*/  F2FP.SATFINITE.E4M3.F32.PACK_AB_MERGE_C R7, RZ, R26, RZ ;  /* 0x0000001aff07723e */ /* 0x004fe200048070ff */
[-C--:B------:R-:W-:Y:S01]  /*57f0*/  FMUL R45, R45, R2.reuse ;  /* 0x000000022d2d7220 */ /* 0x080fe20000400000 */
[C---:B------:R-:W-:Y:S01]  /*5800*/  ISETP.LT.OR P3, PT, R3.reuse, 0x9, !P1 ;  /* 0x000000090300780c */ /* 0x040fe20004f61670 */
[----:B------:R-:W-:Y:S01]  /*5810*/  @!P6 STG.E.U8 desc[UR12][R10.64+0x1], R27 ;  /* 0x0000011b0a00e986 */ /* 0x000fe2000c10110c */
[C---:B------:R-:W-:Y:S01]  /*5820*/  ISETP.LT.OR P6, PT, R3.reuse, 0xa, !P0 ;  /* 0x0000000a0300780c */ /* 0x040fe200047c1670 */
        /* <DEDUP_REMOVED lines=9> */
[----:B------:R-:W-:Y:S01]  /*58c0*/  ISETP.LT.OR P4, PT, R3, 0x12, !P0 ;  /* 0x000000120300780c */ /* 0x000fe20004781670 */
[-C--:B------:R-:W-:Y:S01]  /*58d0*/  FMUL R49, R49, R2.reuse ;  /* 0x0000000231317220 */ /* 0x080fe20000400000 */
[----:B------:R-:W-:Y:S01]  /*58e0*/  F2FP.SATFINITE.E4M3.F32.PACK_AB_MERGE_C R43, RZ, R43, RZ ;  /* 0x0000002bff2b723e */ /* 0x000fe200048070ff */
[----:B------:R0:W-:Y:S01]  /*58f0*/  @!P3 STG.E.U8 desc[UR12][R8.64+0x8], R5 ;  /* 0x000008050800b986 */ /* 0x0001e2000c10110c */
[C---:B------:R-:W-:Y:S01]  /*5900*/  ISETP.LT.OR P3, PT, R3.reuse, 0x12, !P1 ;  /* 0x000000120300780c */ /* 0x040fe20004f61670 */
[----:B------:R-:W-:Y:S01]  /*5910*/  FMUL R50, R50, R2 ;  /* 0x0000000232327220 */ /* 0x000fe20000400000 */
[----:B-1----:R-:W-:Y:S01]  /*5920*/  F2FP.SATFINITE.E4M3.F32.PACK_AB_MERGE_C R7, RZ, R30, RZ ;  /* 0x0000001eff07723e */ /* 0x002fe200048070ff */
[----:B------:R-:W-:Y:S01]  /*5930*/  @!P6 STG.E.U8 desc[UR12][R10.64+0x9], R31 ;  /* 0x0000091f0a00e986 */ /* 0x000fe2000c10110c */
[----:B------:R-:W-:Y:S01]  /*5940*/  ISETP.LT.OR P6, PT, R3, 0x1a, !P1 ;  /* 0x0000001a0300780c */ /* 0x000fe20004fc1670 */
[-C--:B------:R-:W-:Y:S01]  /*5950*/  FMUL R51, R51, R2.reuse ;  /* 0x0000000233337220 */ /* 0x080fe20000400000 */
[----:B------:R-:W-:Y:S01]  /*5960*/  F2FP.SATFINITE.E4M3.F32.PACK_AB_MERGE_C R45, RZ, R45, RZ ;  /* 0x0000002dff2d723e */ /* 0x000fe200048070ff */
[----:B------:R1:W-:Y:S01]  /*5970*/  @!P5 STG.E.U8 desc[UR12][R10.64+0x8], R7 ;  /* 0x000008070a00d986 */ /* 0x0003e2000c10110c */
        /* <DEDUP_REMOVED lines=8> */
[----:B------:R-:W-:Y:S01]  /*5a00*/  ISETP.LT.OR P3, PT, R3, 0x1a, !P0 ;  /* 0x0000001a0300780c */ /* 0x000fe20004761670 */
[----:B------:R-:W-:Y:S01]  /*5a10*/  FMUL R54, R54, R2 ;  /* 0x0000000236367220 */ /* 0x000fe20000400000 */
[----:B------:R-:W-:Y:S01]  /*5a20*/  F2FP.SATFINITE.E4M3.F32.PACK_AB_MERGE_C R49, RZ, R49, RZ ;  /* 0x00000031ff31723e */ /* 0x000fe200048070ff */
[----:B------:R-:W-:Y:S01]  /*5a30*/  @!P4 STG.E.U8 desc[UR12][R10.64+0x11], R35 ;  /* 0x000011230a00c986 */ /* 0x000fe2000c10110c */
[----:B-1----:R-:W-:Y:S01]  /*5a40*/  F2FP.SATFINITE.E4M3.F32.PACK_AB_MERGE_C R7, RZ, R36, RZ ;  /* 0x00000024ff07723e */ /* 0x002fe200048070ff */
[----:B------:R-:W-:Y:S01]  /*5a50*/  FMUL R2, R55, R2 ;  /* 0x0000000237027220 */ /* 0x000fe20000400000 */
[----:B------:R-:W-:-:S02]  /*5a60*/  ISETP.LT.OR P4, PT, R3, 0x21, !P1 ;  /* 0x000000210300780c */ /* 0x000fc40004f81670 */
[----:B--2---:R-:W-:Y:S01]  /*5a70*/  F2FP.SATFINITE.E4M3.F32.PACK_AB_MERGE_C R13, RZ, R42, RZ ;  /* 0x0000002aff0d723e */ /* 0x004fe200048070ff */
[----:B------:R0:W-:Y:S01]  /*5a80*/  @!P2 STG.E.U8 desc[UR12][R10.64+0x10], R5 ;  /* 0x000010050a00a986 */ /* 0x0001e2000c10110c */
[C---:B------:R-:W-:Y:S02]  /*5a90*/  ISETP.LT.OR P2, PT, R3.reuse, 0x19, !P0 ;  /* 0x000000190300780c */ /* 0x040fe40004741670 */
[----:B------:R-:W-:Y:S01]  /*5aa0*/  F2FP.SATFINITE.E4M3.F32.PACK_AB_MERGE_C R51, RZ, R51, RZ ;  /* 0x00000033ff33723e */ /* 0x000fe200048070ff */
[----:B------:R1:W-:Y:S01]  /*5ab0*/  @!P5 STG.E.U8 desc[UR12][R8.64+0x18], R7 ;  /* 0x000018070800d986 */ /* 0x0003e2000c10110c */
[C---:B------:R-:W-:Y:S02]  /*5ac0*/  ISETP.LT.OR P5, PT, R3.reuse, 0x22, !P1 ;  /* 0x000000220300780c */ /* 0x040fe40004fa1670 */
[----:B------:R-:W-:Y:S01]  /*5ad0*/  F2FP.SATFINITE.E4M3.F32.PACK_AB_MERGE_C R53, RZ, R53, RZ ;  /* 0x00000035ff35723e */ /* 0x000fe200048070ff */
[----:B------:R-:W-:Y:S01]  /*5ae0*/  @!P6 STG.E.U8 desc[UR12][R8.64+0x19], R37 ;  /* 0x000019250800e986 */ /* 0x000fe2000c10110c */
[----:B------:R-:W-:-:S02]  /*5af0*/  ISETP.LT.OR P6, PT, R3, 0x21, !P0 ;  /* 0x000000210300780c */ /* 0x000fc400047c1670 */
[----:B0-----:R-:W-:Y:S01]  /*5b00*/  F2FP.SATFINITE.E4M3.F32.PACK_AB_MERGE_C R5, RZ, R38, RZ ;  /* 0x00000026ff05723e */ /* 0x001fe200048070ff */
[----:B------:R-:W-:Y:S01]  /*5b10*/  @!P3 STG.E.U8 desc[UR12][R10.64+0x19], R39 ;  /* 0x000019270a00b986 */ /* 0x000fe2000c10110c */
[C---:B------:R-:W-:Y:S02]  /*5b20*/  ISETP.LT.OR P3, PT, R3.reuse, 0x29, !P0 ;  /* 0x000000290300780c */ /* 0x040fe40004761670 */
[----:B-1----:R-:W-:Y:S01]  /*5b30*/  F2FP.SATFINITE.E4M3.F32.PACK_AB_MERGE_C R7, RZ, R40, RZ ;  /* 0x00000028ff07723e */ /* 0x002fe200048070ff */
[----:B------:R0:W-:Y:S01]  /*5b40*/  @!P2 STG.E.U8 desc[UR12][R10.64+0x18], R5 ;  /* 0x000018050a00a986 */ /* 0x0001e2000c10110c */
[----:B------:R-:W-:-:S03]  /*5b50*/  ISETP.LT.OR P2, PT, R3, 0x29, !P1 ;  /* 0x000000290300780c */ /* 0x000fc60004f41670 */
[----:B------:R1:W-:Y:S01]  /*5b60*/  @!P4 STG.E.U8 desc[UR12][R8.64+0x20], R7 ;  /* 0x000020070800c986 */ /* 0x0003e2000c10110c */
[----:B------:R-:W-:-:S03]  /*5b70*/  ISETP.LT.OR P4, PT, R3, 0x2a, !P0 ;  /* 0x0000002a0300780c */ /* 0x000fc60004781670 */
[----:B------:R-:W-:Y:S01]  /*5b80*/  @!P5 STG.E.U8 desc[UR12][R8.64+0x21], R41 ;  /* 0x000021290800d986 */ /* 0x000fe2000c10110c */
[----:B------:R-:W-:-:S03]  /*5b90*/  ISETP.LT.OR P5, PT, R3, 0x2a, !P1 ;  /* 0x0000002a0300780c */ /* 0x000fc60004fa1670 */
[----:B------:R2:W-:Y:S01]  /*5ba0*/  @!P6 STG.E.U8 desc[UR12][R10.64+0x20], R13 ;  /* 0x0000200d0a00e986 */ /* 0x0005e2000c10110c */
[----:B------:R-:W-:Y:S02]  /*5bb0*/  ISETP.LT.OR P6, PT, R3, 0x22, !P0 ;  /* 0x000000220300780c */ /* 0x000fe400047c1670 */
[----:B0-----:R-:W-:Y:S02]  /*5bc0*/  F2FP.SATFINITE.E4M3.F32.PACK_AB_MERGE_C R5, RZ, R44, RZ ;  /* 0x0000002cff05723e */ /* 0x001fe400048070ff */
[----:B-1----:R-:W-:Y:S02]  /*5bd0*/  F2FP.SATFINITE.E4M3.F32.PACK_AB_MERGE_C R7, RZ, R46, RZ ;  /* 0x0000002eff07723e */ /* 0x002fe400048070ff */
[----:B--2---:R-:W-:-:S07]  /*5be0*/  F2FP.SATFINITE.E4M3.F32.PACK_AB_MERGE_C R13, RZ, R48, RZ ;  /* 0x00000030ff0d723e */ /* 0x004fce00048070ff */
[----:B------:R-:W-:Y:S01]  /*5bf0*/  @!P6 STG.E.U8 desc[UR12][R10.64+0x21], R43 ;  /* 0x0000212b0a00e986 */ /* 0x000fe2000c10110c */
[----:B------:R-:W-:-:S03]  /*5c00*/  ISETP.LT.OR P6, PT, R3, 0x31, !P1 ;  /* 0x000000310300780c */ /* 0x000fc60004fc1670 */
[----:B------:R0:W-:Y:S01]  /*5c10*/  @!P2 STG.E.U8 desc[UR12][R8.64+0x28], R5 ;  /* 0x000028050800a986 */ /* 0x0001e2000c10110c */
[----:B------:R-:W-:-:S03]  /*5c20*/  ISETP.LT.OR P2, PT, R3, 0x32, !P1 ;  /* 0x000000320300780c */ /* 0x000fc60004f41670 */
[----:B------:R-:W-:Y:S01]  /*5c30*/  @!P5 STG.E.U8 desc[UR12][R8.64+0x29], R45 ;  /* 0x0000292d0800d986 */ /* 0x000fe2000c10110c */
[----:B------:R-:W-:-:S03]  /*5c40*/  ISETP.LT.OR P5, PT, R3, 0x31, !P0 ;  /* 0x000000310300780c */ /* 0x000fc600047a1670 */
[----:B------:R1:W-:Y:S01]  /*5c50*/  @!P3 STG.E.U8 desc[UR12][R10.64+0x28], R7 ;  /* 0x000028070a00b986 */ /* 0x0003e2000c10110c */
[C---:B------:R-:W-:Y:S02]  /*5c60*/  ISETP.LT.OR P3, PT, R3.reuse, 0x39, !P1 ;  /* 0x000000390300780c */ /* 0x040fe40004f61670 */
[C---:B------:R-:W-:Y:S01]  /*5c70*/  ISETP.LT.OR P1, PT, R3.reuse, 0x3a, !P1 ;  /* 0x0000003a0300780c */ /* 0x040fe20004f21670 */
[----:B------:R-:W-:Y:S01]  /*5c80*/  @!P4 STG.E.U8 desc[UR12][R10.64+0x29], R47 ;  /* 0x0000292f0a00c986 */ /* 0x000fe2000c10110c */
[C---:B------:R-:W-:Y:S02]  /*5c90*/  ISETP.LT.OR P4, PT, R3.reuse, 0x32, !P0 ;  /* 0x000000320300780c */ /* 0x040fe40004781670 */
[----:B0-----:R-:W-:Y:S01]  /*5ca0*/  F2FP.SATFINITE.E4M3.F32.PACK_AB_MERGE_C R5, RZ, R52, RZ ;  /* 0x00000034ff05723e */ /* 0x001fe200048070ff */
[----:B------:R0:W-:Y:S01]  /*5cb0*/  @!P6 STG.E.U8 desc[UR12][R8.64+0x30], R13 ;  /* 0x0000300d0800e986 */ /* 0x0001e2000c10110c */
[C---:B------:R-:W-:Y:S02]  /*5cc0*/  ISETP.LT.OR P6, PT, R3.reuse, 0x39, !P0 ;  /* 0x000000390300780c */ /* 0x040fe400047c1670 */
[----:B------:R-:W-:Y:S01]  /*5cd0*/  ISETP.LT.OR P0, PT, R3, 0x3a, !P0 ;  /* 0x0000003a0300780c */ /* 0x000fe20004701670 */
[----:B------:R2:W-:Y:S01]  /*5ce0*/  @!P2 STG.E.U8 desc[UR12][R8.64+0x31], R49 ;  /* 0x000031310800a986 */ /* 0x0005e2000c10110c */
[----:B------:R-:W-:-:S02]  /*5cf0*/  F2FP.SATFINITE.E4M3.F32.PACK_AB_MERGE_C R3, RZ, R50, RZ ;  /* 0x00000032ff03723e */ /* 0x000fc400048070ff */
[----:B-1----:R-:W-:-:S03]  /*5d00*/  F2FP.SATFINITE.E4M3.F32.PACK_AB_MERGE_C R7, RZ, R54, RZ ;  /* 0x00000036ff07723e */ /* 0x002fc600048070ff */
[----:B------:R2:W-:Y:S01]  /*5d10*/  @!P5 STG.E.U8 desc[UR12][R10.64+0x30], R3 ;  /* 0x000030030a00d986 */ /* 0x0005e2000c10110c */
[----:B0-----:R-:W-:-:S03]  /*5d20*/  F2FP.SATFINITE.E4M3.F32.PACK_AB_MERGE_C R13, RZ, R2, RZ ;  /* 0x00000002ff0d723e */ /* 0x001fc600048070ff */
[----:B------:R2:W-:Y:S04]  /*5d30*/  @!P4 STG.E.U8 desc[UR12][R10.64+0x31], R51 ;  /* 0x000031330a00c986 */ /* 0x0005e8000c10110c */
[----:B------:R2:W-:Y:S04]  /*5d40*/  @!P3 STG.E.U8 desc[UR12][R8.64+0x38], R5 ;  /* 0x000038050800b986 */ /* 0x0005e8000c10110c */
[----:B------:R2:W-:Y:S04]  /*5d50*/  @!P1 STG.E.U8 desc[UR12][R8.64+0x39], R53 ;  /* 0x0000393508009986 */ /* 0x0005e8000c10110c */
[----:B------:R2:W-:Y:S01]  /*5d60*/  @!P6 STG.E.U8 desc[UR12][R10.64+0x38], R7 ;  /* 0x000038070a00e986 */ /* 0x0005e2000c10110c */
[----:B------:R-:W-:Y:S05]  /*5d70*/  @P0 EXIT ;  /* 0x000000000000094d */ /* 0x000fea0003800000 */
[----:B------:R-:W-:Y:S01]  /*5d80*/  STG.E.U8 desc[UR12][R10.64+0x39], R13 ;  /* 0x0000390d0a007986 */ /* 0x000fe2000c10110c */
[----:B------:R-:W-:Y:S05]  /*5d90*/  EXIT ;  /* 0x000000000000794d */ /* 0x000fea0003800000 */
.L_x_10:
[----:B------:R-:W-:-:S13]  /*5da0*/  ISETP.NE.AND P0, PT, R8, RZ, PT ;  /* 0x000000ff0800720c */ /* 0x000fda0003f05270 */
[----:B------:R-:W-:Y:S05]  /*5db0*/  @P0 EXIT ;  /* 0x000000000000094d */ /* 0x000fea0003800000 */
[----:B------:R-:W-:Y:S01]  /*5dc0*/  ELECT P0, URZ, PT ;  /* 0x00000000003f782f */ /* 0x000fe20003800000 */
[----:B------:R-:W-:-:S12]  /*5dd0*/  BSSY B0, `(.L_x_151) ;  /* 0x000006f000007945 */ /* 0x000fd80003800000 */
[----:B------:R-:W-:Y:S05]  /*5de0*/  @!P0 BRA `(.L_x_152) ;  /* 0x0000000400b48947 */ /* 0x000fea0003800000 */
[----:B------:R-:W-:-:S13]  /*5df0*/  ISETP.GE.AND P0, PT, R5, 0x1, PT ;  /* 0x000000010500780c */ /* 0x000fda0003f06270 */
[----:B------:R-:W-:Y:S05]  /*5e00*/  @!P0 BRA `(.L_x_152) ;  /* 0x0000000400ac8947 */ /* 0x000fea0003800000 */
[----:B---3-5:R-:W0:Y:S01]  /*5e10*/  S2R R0, SR_CTAID.X ;  /* 0x0000000000007919 */ /* 0x028e220000002500 */
[----:B------:R-:W-:Y:S01]  /*5e20*/  ULDC UR4, c[0x0][0x384] ;  /* 0x0000e10000047ab9 */ /* 0x000fe20000000800 */
[----:B------:R-:W-:Y:S01]  /*5e30*/  LOP3.LUT P0, RZ, R13, 0x1f, RZ, 0xc0, !PT ;  /* 0x0000001f0dff7812 */ /* 0x000fe2000780c0ff */
[----:B------:R-:W-:Y:S01]  /*5e40*/  IMAD R12, R6, R7, RZ ;  /* 0x00000007060c7224 */ /* 0x000fe200078e02ff */
[----:B------:R-:W1:Y:S01]  /*5e50*/  S2R R11, SR_CTAID.Y ;  /* 0x00000000000b7919 */ /* 0x000e620000002600 */
[----:B------:R-:W-:Y:S01]  /*5e60*/  ULDC UR5, c[0x0][0x388] ;  /* 0x0000e20000057ab9 */ /* 0x000fe20000000800 */
[C---:B------:R-:W-:Y:S01]  /*5e70*/  ISETP.NE.AND P1, PT, R3.reuse, RZ, PT ;  /* 0x000000ff0300720c */ /* 0x040fe20003f25270 */
[----:B------:R-:W-:Y:S01]  /*5e80*/  IMAD.MOV.U32 R2, RZ, RZ, RZ ;  /* 0x000000ffff027224 */ /* 0x000fe200078e00ff */
[----:B------:R-:W-:Y:S01]  /*5e90*/  ISETP.NE.OR P0, PT, R3, RZ, !P0 ;  /* 0x000000ff0300720c */ /* 0x000fe20004705670 */
[----:B------:R-:W-:Y:S01]  /*5ea0*/  IMAD.MOV.U32 R6, RZ, RZ, 0x1 ;  /* 0x00000001ff067424 */ /* 0x000fe200078e00ff */
[----:B------:R-:W-:Y:S01]  /*5eb0*/  LOP3.LUT R20, R4, 0x2, RZ, 0xfc, !PT ;  /* 0x0000000204147812 */ /* 0x000fe200078efcff */
[----:B------:R-:W-:-:S02]  /*5ec0*/  IMAD.MOV.U32 R8, RZ, RZ, RZ ;  /* 0x000000ffff087224 */ /* 0x000fc400078e00ff */
[----:B------:R-:W-:Y:S02]  /*5ed0*/  IMAD.MOV.U32 R7, RZ, RZ, RZ ;  /* 0x000000ffff077224 */ /* 0x000fe400078e00ff */
[----:B------:R-:W-:Y:S02]  /*5ee0*/  IMAD.MOV.U32 R10, RZ, RZ, RZ ;  /* 0x000000ffff0a7224 */ /* 0x000fe400078e00ff */
[----:B------:R-:W-:Y:S02]  /*5ef0*/  IMAD R3, R9, R12, 0x1 ;  /* 0x0000000109037424 */ /* 0x000fe400078e020c */
[----:B0-----:R-:W-:-:S04]  /*5f00*/  IMAD.SHL.U32 R18, R0, 0x80, RZ ;  /* 0x0000008000127824 */ /* 0x001fc800078e00ff */
[----:B------:R-:W-:-:S04]  /*5f10*/  IMAD.HI.U32 R0, R18, UR4, RZ ;  /* 0x0000000412007c27 */ /* 0x000fc8000f8e00ff */
[----:B-1----:R-:W-:Y:S01]  /*5f20*/  IMAD.SHL.U32 R19, R11, 0x40, RZ ;  /* 0x000000400b137824 */ /* 0x002fe200078e00ff */
[----:B------:R-:W-:-:S07]  /*5f30*/  SHF.R.U32.HI R0, RZ, UR5, R0 ;  /* 0x00000005ff007c19 */ /* 0x000fce0008011600 */
.L_x_156:
[----:B------:R-:W0:Y:S01]  /*5f40*/  S2R R12, SR_CgaCtaId ;  /* 0x00000000000c7919 */ /* 0x000e220000008800 */
[----:B------:R-:W-:-:S04]  /*5f50*/  MOV R11, 0x400 ;  /* 0x00000400000b7802 */ /* 0x000fc80000000f00 */
[----:B0-----:R-:W-:Y:S02]  /*5f60*/  LEA R21, R12, R11, 0x18 ;  /* 0x0000000b0c157211 */ /* 0x001fe400078ec0ff */
[----:B------:R-:W-:-:S03]  /*5f70*/  SHF.L.U32 R11, R6, 0x1f, RZ ;  /* 0x0000001f060b7819 */ /* 0x000fc600000006ff */
[----:B------:R-:W-:-:S07]  /*5f80*/  IMAD R12, R2, 0x8, R21 ;  /* 0x00000008020c7824 */ /* 0x000fce00078e0215 */
.L_x_153:
[----:B0-----:R0:W1:Y:S02]  /*5f90*/  SYNCS.PHASECHK.TRANS64.TRYWAIT P2, [R12+URZ+0x37928], R11 ;  /* 0x0379280b0c0075a7 */ /* 0x001064000804017f */
[----:B-1----:R-:W-:Y:S05]  /*5fa0*/  @!P2 NANOSLEEP.SYNCS 0x989680 ;  /* 0x009896800000a95d */ /* 0x002fea0003900000 */
[----:B------:R-:W1:Y:S02]  /*5fb0*/  @!P2 SYNCS.PHASECHK.TRANS64 P2, [R12+URZ+0x37928], R11 ;  /* 0x0379280b0c00a5a7 */ /* 0x000e64000804007f */
[----:B-1----:R-:W-:Y:S05]  /*5fc0*/  @!P2 BRA `(.L_x_153) ;  /* 0xfffffffc00f0a947 */ /* 0x002fea000383ffff */
[----:B0-----:R-:W0:Y:S02]  /*5fd0*/  @!P1 LDC R11, c[0x0][0x500] ;  /* 0x00014000ff0b9b82 */ /* 0x001e240000000800 */
[----:B0-----:R0:W-:Y:S02]  /*5fe0*/  @!P1 SYNCS.ARRIVE.TRANS64 RZ, [R12+URZ+0x37800], R11 ;  /* 0x0378000b0cff99a7 */ /* 0x0011e4000800003f */
[----:B0-----:R-:W-:-:S04]  /*5ff0*/  PRMT R11, R20, 0x9910, RZ ;  /* 0x00009910140b7816 */ /* 0x001fc800000000ff */
[----:B------:R-:W-:-:S13]  /*6000*/  ISETP.NE.AND P2, PT, R11, 0x2, PT ;  /* 0x000000020b00780c */ /* 0x000fda0003f45270 */
[----:B------:R-:W-:Y:S05]  /*6010*/  @P2 BRA `(.L_x_154) ;  /* 0x0000000000042947 */ /* 0x000fea0003800000 */
[----:B------:R-:W-:Y:S01]  /*6020*/  BPT.TRAP 0x1 ;  /* 0x000000040000795c */ /* 0x000fe20000300000 */
.L_x_154:
[----:B------:R-:W-:Y:S05]  /*6030*/  @P0 BRA `(.L_x_155) ;  /* 0x0000000000040947 */ /* 0x000fea0003800000 */
[----:B------:R-:W-:Y:S01]  /*6040*/  BPT.TRAP 0x1 ;  /* 0x000000040000795c */ /* 0x000fe20000300000 */
.L_x_155:
[----:B------:R-:W0:Y:S01]  /*6050*/  LDC R13, c[0x0][0x380] ;  /* 0x0000e000ff0d7b82 */ /* 0x000e220000000800 */
[----:B------:R-:W-:Y:S01]  /*6060*/  R2UR UR4, R0 ;  /* 0x00000000000472ca */ /* 0x000fe200000e0000 */
[----:B------:R-:W-:Y:S01]  /*6070*/  ULDC UR20, c[0x0][0x38c] ;  /* 0x0000e30000147ab9 */ /* 0x000fe20000000800 */
[----:B------:R-:W-:Y:S01]  /*6080*/  R2UR UR5, R18 ;  /* 0x00000000120572ca */ /* 0x000fe200000e0000 */
[----:B------:R-:W-:Y:S01]  /*6090*/  UISETP.NE.AND UP0, UPT, UR20, 0x1, UPT ;  /* 0x000000011400788c */ /* 0x000fe2000bf05270 */
[----:B------:R-:W-:Y:S01]  /*60a0*/  R2UR UR17, R12 ;  /* 0x000000000c1172ca */ /* 0x000fe200000e0000 */
[C---:B------:R-:W-:Y:S01]  /*60b0*/  VIADD R12, R10.reuse, 0x1 ;  /* 0x000000010a0c7836 */ /* 0x040fe20000000000 */
[----:B------:R-:W-:Y:S01]  /*60c0*/  R2UR UR18, R10 ;  /* 0x000000000a1272ca */ /* 0x000fe200000e0000 */
[----:B------:R-:W1:Y:S01]  /*60d0*/  LDC.64 R14, c[0x0][0x3b8] ;  /* 0x0000ee00ff0e7b82 */ /* 0x000e620000000a00 */
[----:B------:R-:W-:Y:S01]  /*60e0*/  R2UR UR9, R21 ;  /* 0x00000000150972ca */ /* 0x000fe200000e0000 */
[----:B------:R-:W-:Y:S01]  /*60f0*/  VIADD R3, R3, 0xffffffff ;  /* 0xffffffff03037836 */ /* 0x000fe20000000000 */
[----:B------:R-:W-:Y:S01]  /*6100*/  R2UR UR16, R2 ;  /* 0x00000000021072ca */ /* 0x000fe200000e0000 */
[----:B------:R-:W-:Y:S01]  /*6110*/  ULDC.64 UR24, c[0x0][0x198] ;  /* 0x0000660000187ab9 */ /* 0x000fe20000000a00 */
[----:B------:R-:W-:Y:S01]  /*6120*/  R2UR UR12, R7 ;  /* 0x00000000070c72ca */ /* 0x000fe200000e0000 */
[----:B------:R-:W-:Y:S01]  /*6130*/  ULDC.64 UR14, c[0x0][0x3b0] ;  /* 0x0000ec00000e7ab9 */ /* 0x000fe20000000a00 */
[----:B------:R-:W-:Y:S01]  /*6140*/  @UP0 ULDC.64 UR10, c[0x0][0x390] ;  /* 0x0000e400000a0ab9 */ /* 0x000fe20000000a00 */
[----:B------:R-:W1:Y:S01]  /*6150*/  LDC.64 R16, c[0x0][0x3d8] ;  /* 0x0000f600ff107b82 */ /* 0x000e620000000a00 */
[----:B------:R-:W-:Y:S01]  /*6160*/  R2UR UR13, R8 ;  /* 0x00000000080d72ca */ /* 0x000fe200000e0000 */
[----:B------:R-:W-:Y:S01]  /*6170*/  ULDC.64 UR22, c[0x0][0x3d0] ;  /* 0x0000f40000167ab9 */ /* 0x000fe20000000a00 */
[----:B------:R-:W-:Y:S01]  /*6180*/  ISETP.GT.AND P5, PT, R3, 0x1, PT ;  /* 0x000000010300780c */ /* 0x000fe20003fa4270 */
[----:B------:R-:W-:-:S02]  /*6190*/  USHF.L.U32 UR18, UR18, 0x5, URZ ;  /* 0x0000000512127899 */ /* 0x000fc4000800063f */
[----:B------:R-:W-:Y:S01]  /*61a0*/  UIADD3 UR17, UR17, 0x37800, URZ ;  /* 0x0003780011117890 */ /* 0x000fe2000fffe03f */
[----:B0-----:R-:W-:Y:S01]  /*61b0*/  ISETP.NE.AND P2, PT, R13, 0x1, PT ;  /* 0x000000010d00780c */ /* 0x001fe20003f45270 */
[----:B------:R-:W-:Y:S01]  /*61c0*/  ULEA UR16, UR16, UR9, 0xc ;  /* 0x0000000910107291 */ /* 0x000fe2000f8e603f */
[----:B------:R-:W-:Y:S01]  /*61d0*/  UMOV UR26, 0x0 ;  /* 0x00000000001a7882 */ /* 0x000fe20000000000 */
[----:B------:R-:W-:-:S03]  /*61e0*/  UMOV UR27, 0x10000000 ;  /* 0x10000000001b7882 */ /* 0x000fc60000000000 */
[----:B------:R-:W-:-:S07]  /*61f0*/  UMOV UR9, UR17 ;  /* 0x0000001100097c82 */ /* 0x000fce0008000000 */
[----:B------:R-:W-:Y:S01]  /*6200*/  @P2 IMAD.U32 R11, RZ, RZ, UR4 ;  /* 0x00000004ff0b2e24 */ /* 0x000fe2000f8e00ff */
[----:B------:R-:W-:Y:S01]  /*6210*/  UIADD3 UR4, UP1, UR24, 0xf0, URZ ;  /* 0x000000f018047890 */ /* 0x000fe2000ff3e03f */
[----:B-1----:R-:W-:Y:S01]  /*6220*/  IMAD R10, R8, R15, R17 ;  /* 0x0000000f080a7224 */ /* 0x002fe200078e0211 */
[----:B------:R-:W-:Y:S02]  /*6230*/  UIADD3 UR24, UP2, UR24, 0x1f0, URZ ;  /* 0x000001f018187890 */ /* 0x000fe4000ff5e03f */
[----:B------:R-:W-:Y:S01]  /*6240*/  @P2 R2UR UR5, R11 ;  /* 0x000000000b0522ca */ /* 0x000fe200000e0000 */
[----:B------:R-:W-:Y:S01]  /*6250*/  IMAD R11, R2, 0x800, R21 ;  /* 0x00000800020b7824 */ /* 0x000fe200078e0215 */
[----:B------:R-:W-:Y:S01]  /*6260*/  ISETP.NE.AND P2, PT, R12, R9, PT ;  /* 0x000000090c00720c */ /* 0x000fe20003f45270 */
[----:B------:R-:W-:-:S03]  /*6270*/  VIADD R2, R2, 0x1 ;  /* 0x0000000102027836 */ /* 0x000fc60000000000 */
[----:B------:R-:W-:Y:S01]  /*6280*/  R2UR UR8, R11 ;  /* 0x000000000b0872ca */ /* 0x000fe200000e0000 */
[----:B------:R-:W-:Y:S01]  /*6290*/  IMAD R11, R7, R14, R16 ;  /* 0x0000000e070b7224 */ /* 0x000fe200078e0210 */
[----:B------:R-:W-:Y:S01]  /*62a0*/  ISETP.NE.AND P4, PT, R2, 0x25, PT ;  /* 0x000000250200780c */ /* 0x000fe20003f85270 */
[----:B------:R-:W0:Y:S03]  /*62b0*/  LDC R14, c[0x0][0x3c8] ;  /* 0x0000f200ff0e7b82 */ /* 0x000e260000000800 */
[----:B------:R-:W-:Y:S01]  /*62c0*/  PRMT R10, R11, 0x40, R10 ;  /* 0x000000400b0a7816 */ /* 0x000fe2000000000a */
[----:B------:R-:W-:Y:S01]  /*62d0*/  UIADD3 UR6, -UR5, URZ, URZ ;  /* 0x0000003f05067290 */ /* 0x000fe2000fffe13f */
[----:B------:R-:W-:Y:S01]  /*62e0*/  VIADD R11, R7, 0x1 ;  /* 0x00000001070b7836 */ /* 0x000fe20000000000 */
[----:B------:R-:W-:Y:S01]  /*62f0*/  UMOV UR21, UR5 ;  /* 0x0000000500157c82 */ /* 0x000fe20008000000 */
[----:B------:R-:W-:Y:S01]  /*6300*/  @P2 IMAD.MOV R11, RZ, RZ, R7 ;  /* 0x000000ffff0b2224 */ /* 0x000fe200078e0207 */
[----:B------:R-:W-:-:S02]  /*6310*/  SEL R7, RZ, 0x1, P4 ;  /* 0x00000001ff077807 */ /* 0x000fc40002000000 */
[----:B------:R-:W-:Y:S01]  /*6320*/  IMAD R13, R13, UR6, R18 ;  /* 0x000000060d0d7c24 */ /* 0x000fe2000f8e0212 */
[----:B------:R-:W-:Y:S01]  /*6330*/  UIMAD.WIDE.U32 UR6, UR5, UR10, URZ ;  /* 0x0000000a050672a5 */ /* 0x000fe2000f8e003f */
[----:B------:R-:W-:Y:S01]  /*6340*/  LOP3.LUT R6, R6, R7, RZ, 0x3c, !PT ;  /* 0x0000000706067212 */ /* 0x000fe200078e3cff */
[----:B------:R-:W-:Y:S01]  /*6350*/  UIADD3 UR8, UR8, 0x25000, URZ ;  /* 0x0002500008087890 */ /* 0x000fe2000fffe03f */
[----:B------:R-:W-:Y:S01]  /*6360*/  SEL R2, R2, RZ, P4 ;  /* 0x000000ff02027207 */ /* 0x000fe20002000000 */
[----:B------:R-:W-:Y:S01]  /*6370*/  @UP0 USHF.R.U32.HI UR21, URZ, UR11, UR7 ;  /* 0x0000000b3f150299 */ /* 0x000fe20008011607 */
[----:B------:R-:W-:Y:S01]  /*6380*/  R2UR UR19, R13 ;  /* 0x000000000d1372ca */ /* 0x000fe200000e0000 */
[----:B------:R-:W-:Y:S01]  /*6390*/  UMOV UR10, UR18 ;  /* 0x00000012000a7c82 */ /* 0x000fe20008000000 */
[----:B------:R-:W-:Y:S01]  /*63a0*/  R2UR UR7, R10 ;  /* 0x000000000a0772ca */ /* 0x000fe200000e0000 */
[----:B------:R-:W-:Y:S01]  /*63b0*/  UIADD3 UR6, -UR21, URZ, URZ ;  /* 0x0000003f15067290 */ /* 0x000fe2000fffe13f */
[----:B------:R-:W-:Y:S01]  /*63c0*/  R2UR UR11, R19 ;  /* 0x00000000130b72ca */ /* 0x000fe200000e0000 */
[----:B------:R-:W-:Y:S01]  /*63d0*/  VIADD R13, R8, 0x1 ;  /* 0x00000001080d7836 */ /* 0x000fe20000000000 */
[----:B------:R-:W-:Y:S01]  /*63e0*/  SEL R10, R12, RZ, P2 ;  /* 0x000000ff0c0a7207 */ /* 0x000fe20001000000 */
[----:B------:R-:W-:Y:S01]  /*63f0*/  UIMAD UR20, UR20, UR6, UR5 ;  /* 0x00000006141472a4 */ /* 0x000fe2000f8e0205 */
[----:B0-----:R-:W-:Y:S01]  /*6400*/  ISETP.NE.AND P3, PT, R11, R14, PT ;  /* 0x0000000e0b00720c */ /* 0x001fe20003f65270 */
[----:B------:R-:W-:-:S02]  /*6410*/  UIADD3.X UR5, URZ, UR25, URZ, UP1, !UPT ;  /* 0x000000193f057290 */ /* 0x000fc40008ffe43f */
[----:B------:R-:W-:Y:S01]  /*6420*/  UIMAD UR20, UR20, UR15, UR23 ;  /* 0x0000000f141472a4 */ /* 0x000fe2000f8e0217 */
[----:B------:R-:W-:Y:S01]  /*6430*/  SEL R7, R11, RZ, P3 ;  /* 0x000000ff0b077207 */ /* 0x000fe20001800000 */
[----:B------:R-:W-:Y:S02]  /*6440*/  UIMAD UR19, UR19, UR14, UR22 ;  /* 0x0000000e131372a4 */ /* 0x000fe4000f8e0216 */
[----:B------:R-:W-:Y:S02]  /*6450*/  UPRMT UR6, UR7, 0x5410, URZ ;  /* 0x0000541007067896 */ /* 0x000fe4000800003f */
[----:B------:R-:W-:-:S04]  /*6460*/  UIADD3.X UR25, URZ, UR25, URZ, UP2, !UPT ;  /* 0x000000193f197290 */ /* 0x000fc800097fe43f */
[----:B------:R-:W-:-:S03]  /*6470*/  @P3 IMAD.MOV R13, RZ, RZ, R8 ;  /* 0x000000ffff0d3224 */ /* 0x000fc600078e0208 */
[----:B------:R0:W-:Y:S01]  /*6480*/  UTMALDG.4D.IM2COL [UR16], [UR4], UR6 ;  /* 0x00000010040073b4 */ /* 0x0001e20008058006 */
[----:B------:R-:W-:Y:S01]  /*6490*/  IMAD.MOV.U32 R8, RZ, RZ, R13 ;  /* 0x000000ffff087224 */ /* 0x000fe200078e000d */
[----:B------:R0:W-:Y:S02]  /*64a0*/  UTMALDG.4D [UR8], [UR24], desc[UR26] ;  /* 0x00001a08180075b4 */ /* 0x0001e40008019000 */
[----:B0-----:R-:W-:Y:S05]  /*64b0*/  @P5 BRA `(.L_x_156) ;  /* 0xfffffff800a05947 */ /* 0x001fea000383ffff */
.L_x_152:
[----:B------:R-:W-:Y:S05]  /*64c0*/  BSYNC B0 ;  /* 0x0000000000007941 */ /* 0x000fea0003800000 */
.L_x_151:
[----:B------:R-:W-:Y:S01]  /*64d0*/  ISETP.GE.U32.AND P0, PT, R5, 0x25, PT ;  /* 0x000000250500780c */ /* 0x000fe20003f06070 */
[----:B------:R-:W-:-:S12]  /*64e0*/  IMAD.MOV.U32 R6, RZ, RZ, 0x1 ;  /* 0x00000001ff067424 */ /* 0x000fd800078e00ff */
[----:B------:R-:W-:Y:S05]  /*64f0*/  @!P0 BRA `(.L_x_157) ;  /* 0x00000000001c8947 */ /* 0x000fea0003800000 */
[----:B-----5:R-:W-:-:S04]  /*6500*/  IMAD.WIDE.U32 R2, R5, -0x45306eb3, RZ ;  /* 0xbacf914d05027825 */ /* 0x020fc800078e00ff */
[----:B------:R-:W-:-:S05]  /*6510*/  IMAD.IADD R2, R5, 0x1, -R3 ;  /* 0x0000000105027824 */ /* 0x000fca00078e0a03 */
[----:B------:R-:W-:-:S04]  /*6520*/  LEA.HI R2, R2, R3, RZ, 0x1f ;  /* 0x0000000302027211 */ /* 0x000fc800078ff8ff */
[----:B------:R-:W-:-:S04]  /*6530*/  SHF.R.U32.HI R2, RZ, 0x5, R2 ;  /* 0x00000005ff027819 */ /* 0x000fc80000011602 */
[----:B------:R-:W-:-:S04]  /*6540*/  LOP3.LUT R2, R2, 0x1, RZ, 0xc0, !PT ;  /* 0x0000000102027812 */ /* 0x000fc800078ec0ff */
[----:B------:R-:W-:-:S04]  /*6550*/  ISETP.NE.U32.AND P0, PT, R2, 0x1, PT ;  /* 0x000000010200780c */ /* 0x000fc80003f05070 */
[----:B------:R-:W-:-:S09]  /*6560*/  SEL R6, RZ, 0x1, !P0 ;  /* 0x00000001ff067807 */ /* 0x000fd20004000000 */
.L_x_157:
[----:B------:R-:W-:Y:S05]  /*6570*/  WARPSYNC.ALL ;  /* 0x0000000000007948 */ /* 0x000fea0003800000 */
[----:B------:R-:W-:-:S13]  /*6580*/  ELECT P0, URZ, PT ;  /* 0x00000000003f782f */ /* 0x000fda0003800000 */
[----:B------:R-:W-:Y:S05]  /*6590*/  @!P0 EXIT ;  /* 0x000000000000894d */ /* 0x000fea0003800000 */
[----:B------:R-:W-:-:S04]  /*65a0*/  LOP3.LUT R4, R4, 0x2, RZ, 0xfc, !PT ;  /* 0x0000000204047812 */ /* 0x000fc800078efcff */
[----:B------:R-:W-:-:S13]  /*65b0*/  ISETP.NE.AND P0, PT, R4, 0x3, PT ;  /* 0x000000030400780c */ /* 0x000fda0003f05270 */
[----:B------:R-:W-:Y:S05]  /*65c0*/  @!P0 BRA `(.L_x_158) ;  /* 0x0000000000048947 */ /* 0x000fea0003800000 */
[----:B------:R-:W-:Y:S01]  /*65d0*/  BPT.TRAP 0x1 ;  /* 0x000000040000795c */ /* 0x000fe20000300000 */
.L_x_158:
[----:B------:R-:W0:Y:S01]  /*65e0*/  S2R R7, SR_CgaCtaId ;  /* 0x0000000000077919 */ /* 0x000e220000008800 */
[----:B-----5:R-:W-:Y:S01]  /*65f0*/  IMAD.WIDE.U32 R2, R5, -0x45306eb3, RZ ;  /* 0xbacf914d05027825 */ /* 0x020fe200078e00ff */
[----:B---3--:R-:W-:-:S03]  /*6600*/  MOV R0, 0x400 ;  /* 0x0000040000007802 */ /* 0x008fc60000000f00 */
[----:B------:R-:W-:-:S05]  /*6610*/  IMAD.IADD R2, R5, 0x1, -R3 ;  /* 0x0000000105027824 */ /* 0x000fca00078e0a03 */
[----:B------:R-:W-:Y:S02]  /*6620*/  LEA.HI R2, R2, R3, RZ, 0x1f ;  /* 0x0000000302027211 */ /* 0x000fe400078ff8ff */
[----:B------:R-:W-:Y:S02]  /*6630*/  SHF.L.U32 R3, R6, 0x1f, RZ ;  /* 0x0000001f06037819 */ /* 0x000fe400000006ff */
[----:B------:R-:W-:-:S05]  /*6640*/  SHF.R.U32.HI R2, RZ, 0x5, R2 ;  /* 0x00000005ff027819 */ /* 0x000fca0000011602 */
[----:B------:R-:W-:Y:S01]  /*6650*/  IMAD R5, R2, -0x25, R5 ;  /* 0xffffffdb02057824 */ /* 0x000fe200078e0205 */
[----:B0-----:R-:W-:-:S05]  /*6660*/  LEA R0, R7, R0, 0x18 ;  /* 0x0000000007007211 */ /* 0x001fca00078ec0ff */
[----:B------:R-:W-:-:S04]  /*6670*/  VIADD R0, R0, 0x37928 ;  /* 0x0003792800007836 */ /* 0x000fc80000000000 */
[----:B------:R-:W-:-:S07]  /*6680*/  IMAD R2, R5, 0x8, R0 ;  /* 0x0000000805027824 */ /* 0x000fce00078e0200 */
.L_x_159:
[----:B0-----:R0:W1:Y:S02]  /*6690*/  SYNCS.PHASECHK.TRANS64.TRYWAIT P0, [R2+URZ], R3 ;  /* 0x00000003020075a7 */ /* 0x001064000800017f */
[----:B-1----:R-:W-:Y:S05]  /*66a0*/  @!P0 NANOSLEEP.SYNCS 0x989680 ;  /* 0x009896800000895d */ /* 0x002fea0003900000 */
[----:B------:R-:W1:Y:S02]  /*66b0*/  @!P0 SYNCS.PHASECHK.TRANS64 P0, [R2+URZ], R3 ;  /* 0x00000003020085a7 */ /* 0x000e64000800007f */
[----:B-1----:R-:W-:Y:S05]  /*66c0*/  @!P0 BRA `(.L_x_159) ;  /* 0xfffffffc00f08947 */ /* 0x002fea000383ffff */
[----:B------:R-:W-:-:S05]  /*66d0*/  VIADD R5, R5, 0x1 ;  /* 0x0000000105057836 */ /* 0x000fca0000000000 */
[----:B------:R-:W-:-:S04]  /*66e0*/  ISETP.NE.AND P0, PT, R5, 0x25, PT ;  /* 0x000000250500780c */ /* 0x000fc80003f05270 */
[----:B0-----:R-:W-:Y:S02]  /*66f0*/  SEL R3, RZ, 0x1, P0 ;  /* 0x00000001ff037807 */ /* 0x001fe40000000000 */
[----:B------:R-:W-:Y:S02]  /*6700*/  SEL R5, R5, RZ, P0 ;  /* 0x000000ff05057207 */ /* 0x000fe40000000000 */
[----:B------:R-:W-:-:S03]  /*6710*/  LOP3.LUT R7, R6, R3, RZ, 0x3c, !PT ;  /* 0x0000000306077212 */ /* 0x000fc600078e3cff */
[----:B------:R-:W-:Y:S01]  /*6720*/  IMAD R2, R5, 0x8, R0 ;  /* 0x0000000805027824 */ /* 0x000fe200078e0200 */
[----:B------:R-:W-:-:S07]  /*6730*/  SHF.L.U32 R3, R7, 0x1f, RZ ;  /* 0x0000001f07037819 */ /* 0x000fce00000006ff */
.L_x_160:
        /* <DEDUP_REMOVED lines=11> */
.L_x_161:
        /* <DEDUP_REMOVED lines=11> */
.L_x_162:
        /* <DEDUP_REMOVED lines=11> */
.L_x_163:
        /* <DEDUP_REMOVED lines=11> */
.L_x_164:
        /* <DEDUP_REMOVED lines=11> */
.L_x_165:
        /* <DEDUP_REMOVED lines=11> */
.L_x_166:
        /* <DEDUP_REMOVED lines=11> */
.L_x_167:
        /* <DEDUP_REMOVED lines=11> */
.L_x_168:
        /* <DEDUP_REMOVED lines=11> */
.L_x_169:
        /* <DEDUP_REMOVED lines=11> */
.L_x_170:
        /* <DEDUP_REMOVED lines=11> */
.L_x_171:
        /* <DEDUP_REMOVED lines=11> */
.L_x_172:
        /* <DEDUP_REMOVED lines=11> */
.L_x_173:
        /* <DEDUP_REMOVED lines=11> */
.L_x_174:
        /* <DEDUP_REMOVED lines=11> */
.L_x_175:
        /* <DEDUP_REMOVED lines=11> */
.L_x_176:
        /* <DEDUP_REMOVED lines=11> */
.L_x_177:
        /* <DEDUP_REMOVED lines=11> */
.L_x_178:
        /* <DEDUP_REMOVED lines=11> */
.L_x_179:
        /* <DEDUP_REMOVED lines=11> */
.L_x_180:
        /* <DEDUP_REMOVED lines=11> */
.L_x_181:
        /* <DEDUP_REMOVED lines=11> */
.L_x_182:
        /* <DEDUP_REMOVED lines=11> */
.L_x_183:
        /* <DEDUP_REMOVED lines=11> */
.L_x_184:
        /* <DEDUP_REMOVED lines=11> */
.L_x_185:
        /* <DEDUP_REMOVED lines=11> */
.L_x_186:
        /* <DEDUP_REMOVED lines=11> */
.L_x_187:
        /* <DEDUP_REMOVED lines=11> */
.L_x_188:
        /* <DEDUP_REMOVED lines=11> */
.L_x_189:
        /* <DEDUP_REMOVED lines=11> */
.L_x_190:
        /* <DEDUP_REMOVED lines=11> */
.L_x_191:
        /* <DEDUP_REMOVED lines=11> */
.L_x_192:
        /* <DEDUP_REMOVED lines=11> */
.L_x_193:
        /* <DEDUP_REMOVED lines=11> */
.L_x_194:
        /* <DEDUP_REMOVED lines=11> */
.L_x_195:
[----:B0-----:R0:W1:Y:S02]  /*7f50*/  SYNCS.PHASECHK.TRANS64.TRYWAIT P0, [R5+URZ], R0 ;  /* 0x00000000050075a7 */ /* 0x001064000800017f */
[----:B-1----:R-:W-:Y:S05]  /*7f60*/  @!P0 NANOSLEEP.SYNCS 0x989680 ;  /* 0x009896800000895d */ /* 0x002fea0003900000 */
[----:B------:R-:W1:Y:S02]  /*7f70*/  @!P0 SYNCS.PHASECHK.TRANS64 P0, [R5+URZ], R0 ;  /* 0x00000000050085a7 */ /* 0x000e64000800007f */
[----:B-1----:R-:W-:Y:S05]  /*7f80*/  @P0 EXIT ;  /* 0x000000000000094d */ /* 0x002fea0003800000 */
[----:B------:R-:W-:Y:S05]  /*7f90*/  BRA `(.L_x_195) ;  /* 0xfffffffc00ec7947 */ /* 0x000fea000383ffff */
.L_x_196:
[----:B------:R-:W-:-:S00]  /*7fa0*/  BRA `(.L_x_196) ;  /* 0xfffffffc00fc7947 */ /* 0x000fc0000383ffff */
[----:B------:R-:W-:-:S00]  /*7fb0*/  NOP ;  /* 0x0000000000007918 */ /* 0x000fc00000000000 */
        /* <DEDUP_REMOVED lines=12> */
.L_x_197:


//--------------------- .nv.shared._ZN7cutlass13device_kernelINS_4conv6kernel13ConvUniversalINS1_16ConvProblemShapeILNS1_8OperatorE0ELi2EEENS1_10collective14CollectiveConvINS1_46MainloopSm90TmaGmmaWarpSpecializedImplicitGemmILS5_0ELi37ELi2EN4cute5tupleIJNSA_1CILi1EEESD_SD_EEENS1_36KernelImplicitTmaWarpSpecializedSm90ELi1EEENSB_IJNSC_ILi128EEENSC_ILi64EEENSB_IJNSC_ILi32EEEEEEEEENS_12float_e4m3_tESM_NSA_8TiledMMAINSA_8MMA_AtomIJNSA_4SM904GMMA30MMA_64x64x32_F32E4M3E4M3_SS_TNILNSQ_7ScaleInE1ELSS_1EEEEEENSA_6LayoutISE_NSB_IJNSC_ILi0EEESW_SW_EEEEENSB_IJNSA_10UnderscoreESZ_SZ_EEEEENS7_6detail26Sm90ImplicitGemmTileTraitsINSA_20SM90_TMA_LOAD_IM2COLENSA_14ComposedLayoutINSA_7SwizzleILi1ELi4ELi3EEENSA_18smem_ptr_flag_bitsILi8EEENSV_INSB_IJNSB_IJNSC_ILi8EEENSC_ILi16EEEEEENSB_IJSJ_SD_EEENSB_IJSD_NSC_ILi37EEEEEEEEENSB_IJNSB_IJSJ_NSC_ILi256EEEEEENSB_IJSD_SW_EEENSB_IJSW_NSC_ILi4096EEEEEEEEEEEEEvEENS13_INSA_13SM90_TMA_LOADENS15_IS17_S19_NSV_INSB_IJNSB_IJS1A_S1A_EEES1D_S1F_EEENSB_IJS1I_S1J_NSB_IJSW_NSC_ILi2048EEEEEEEEEEEEEvEEEENS_8epilogue10collective6detail29Sm90TmaWarpSpecializedAdapterINS21_15DefaultEpilogueISM_NSB_IJNSB_IJlllEEESD_SW_EEES26_NS20_6thread17LinearCombinationISM_Li1EffLNS27_9ScaleType4KindE0ELNS_15FloatRoundStyleE2ESM_EENS_4gemm15EpilogueDefaultEEEEEvvEEEEvNT_6ParamsE --------------------------
	.section	.nv.shared._ZN7cutlass13device_kernelINS_4conv6kernel13ConvUniversalINS1_16ConvProblemShapeILNS1_8OperatorE0ELi2EEENS1_10collective14CollectiveConvINS1_46MainloopSm90TmaGmmaWarpSpecializedImplicitGemmILS5_0ELi37ELi2EN4cute5tupleIJNSA_1CILi1EEESD_SD_EEENS1_36KernelImplicitTmaWarpSpecializedSm90ELi1EEENSB_IJNSC_ILi128EEENSC_ILi64EEENSB_IJNSC_ILi32EEEEEEEEENS_12float_e4m3_tESM_NSA_8TiledMMAINSA_8MMA_AtomIJNSA_4SM904GMMA30MMA_64x64x32_F32E4M3E4M3_SS_TNILNSQ_7ScaleInE1ELSS_1EEEEEENSA_6LayoutISE_NSB_IJNSC_ILi0EEESW_SW_EEEEENSB_IJNSA_10UnderscoreESZ_SZ_EEEEENS7_6detail26Sm90ImplicitGemmTileTraitsINSA_20SM90_TMA_LOAD_IM2COLENSA_14ComposedLayoutINSA_7SwizzleILi1ELi4ELi3EEENSA_18smem_ptr_flag_bitsILi8EEENSV_INSB_IJNSB_IJNSC_ILi8EEENSC_ILi16EEEEEENSB_IJSJ_SD_EEENSB_IJSD_NSC_ILi37EEEEEEEEENSB_IJNSB_IJSJ_NSC_ILi256EEEEEENSB_IJSD_SW_EEENSB_IJSW_NSC_ILi4096EEEEEEEEEEEEEvEENS13_INSA_13SM90_TMA_LOADENS15_IS17_S19_NSV_INSB_IJNSB_IJS1A_S1A_EEES1D_S1F_EEENSB_IJS1I_S1J_NSB_IJSW_NSC_ILi2048EEEEEEEEEEEEEvEEEENS_8epilogue10collective6detail29Sm90TmaWarpSpecializedAdapterINS21_15DefaultEpilogueISM_NSB_IJNSB_IJlllEEESD_SW_EEES26_NS20_6thread17LinearCombinationISM_Li1EffLNS27_9ScaleType4KindE0ELNS_15FloatRoundStyleE2ESM_EENS_4gemm15EpilogueDefaultEEEEEvvEEEEvNT_6ParamsE,"aw",@nobits
	.sectionflags	@""
	.align	16
	.zero		1024


//--------------------- .nv.shared.reserved.0     --------------------------
	.section	.nv.shared.reserved.0,"aw",@nobits
	.weak		__nv_reservedSMEM_offset_0_alias
	.size		__nv_reservedSMEM_offset_0_alias, 0, 0
	.other		__nv_reservedSMEM_offset_0_alias,@"STO_CUDA_RESERVED_SHARED STV_DEFAULT"
__nv_reservedSMEM_offset_0_alias:
	.zero		0


//--------------------- .nv.global                --------------------------
	.section	.nv.global,"aw",@nobits
.nv.global:
	.type		_ZN39_INTERNAL_7628e2c3_4_k_cu_9da09e57_25224cute1_E,@object
	.size		_ZN39_INTERNAL_7628e2c3_4_k_cu_9da09e57_25224cute1_E,(_ZN39_INTERNAL_7628e2c3_4_k_cu_9da09e57_25224cuda3std3__45__cpo6cbeginE - _ZN39_INTERNAL_7628e2c3_4_k_cu_9da09e57_25224cute1_E)
_ZN39_INTERNAL_7628e2c3_4_k_cu_9da09e57_25224cute1_E:
	.zero		1
	.type		_ZN39_INTERNAL_7628e2c3_4_k_cu_9da09e57_25224cuda3std3__45__cpo6cbeginE,@object
	.size		_ZN39_INTERNAL_7628e2c3_4_k_cu_9da09e57_25224cuda3std3__45__cpo6cbeginE,(_ZN39_INTERNAL_7628e2c3_4_k_cu_9da09e57_25224cuda3std3__48in_placeE - _ZN39_INTERNAL_7628e2c3_4_k_cu_9da09e57_25224cuda3std3__45__cpo6cbeginE)
_ZN39_INTERNAL_7628e2c3_4_k_cu_9da09e57_25224cuda3std3__45__cpo6cbeginE:
	.zero		1
	.type		_ZN39_INTERNAL_7628e2c3_4_k_cu_9da09e57_25224cuda3std3__48in_placeE,@object
	.size		_ZN39_INTERNAL_7628e2c3_4_k_cu_9da09e57_25224cuda3std3__48in_placeE,(_ZN39_INTERNAL_7628e2c3_4_k_cu_9da09e57_25224cuda3std6ranges3__45__cpo9iter_moveE - _ZN39_INTERNAL_7628e2c3_4_k_cu_9da09e57_25224cuda3std3__48in_placeE)
_ZN39_INTERNAL_7628e2c3_4_k_cu_9da09e57_25224cuda3std3__48in_placeE:
	.zero		1
	.type		_ZN39_INTERNAL_7628e2c3_4_k_cu_9da09e57_25224cuda3std6ranges3__45__cpo9iter_moveE,@object
	.size		_ZN39_INTERNAL_7628e2c3_4_k_cu_9da09e57_25224cuda3std6ranges3__45__cpo9iter_moveE,(_ZN39_INTERNAL_7628e2c3_4_k_cu_9da09e57_25224cuda3std3__45__cpo5beginE - _ZN39_INTERNAL_7628e2c3_4_k_cu_9da09e57_25224cuda3std6ranges3__45__cpo9iter_moveE)
_ZN39_INTERNAL_7628e2c3_4_k_cu_9da09e57_25224cuda3std6ranges3__45__cpo9iter_moveE:
	.zero		1
	.type		_ZN39_INTERNAL_7628e2c3_4_k_cu_9da09e57_25224cuda3std3__45__cpo5beginE,@object
	.size		_ZN39_INTERNAL_7628e2c3_4_k_cu_9da09e57_25224cuda3std3__45__cpo5beginE,(_ZN39_INTERNAL_7628e2c3_4_k_cu_9da09e57_25224cuda3std3__441_GLOBAL__N__7628e2c3_4_k_cu_9da09e57_25226ignoreE - _ZN39_INTERNAL_7628e2c3_4_k_cu_9da09e57_25224cuda3std3__45__cpo5beginE)
_ZN39_INTERNAL_7628e2c3_4_k_cu_9da09e57_25224cuda3std3__45__cpo5beginE:
	.zero		1
	.type		_ZN39_INTERNAL_7628e2c3_4_k_cu_9da09e57_25224cuda3std3__441_GLOBAL__N__7628e2c3_4_k_cu_9da09e57_25226ignoreE,@object
	.size		_ZN39_INTERNAL_7628e2c3_4_k_cu_9da09e57_25224cuda3std3__441_GLOBAL__N__7628e2c3_4_k_cu_9da09e57_25226ignoreE,(_ZN39_INTERNAL_7628e2c3_4_k_cu_9da09e57_25224cute7productE - _ZN39_INTERNAL_7628e2c3_4_k_cu_9da09e57_25224cuda3std3__441_GLOBAL__N__7628e2c3_4_k_cu_9da09e57_25226ignoreE)
_ZN39_INTERNAL_7628e2c3_4_k_cu_9da09e57_25224cuda3std3__441_GLOBAL__N__7628e2c3_4_k_cu_9da09e57_25226ignoreE:
	.zero		1
	.type		_ZN39_INTERNAL_7628e2c3_4_k_cu_9da09e57_25224cute7productE,@object
	.size		_ZN39_INTERNAL_7628e2c3_4_k_cu_9da09e57_25224cute7productE,(_ZN39_INTERNAL_7628e2c3_4_k_cu_9da09e57_25224cuda3std3__45__cpo3endE - _ZN39_INTERNAL_7628e2c3_4_k_cu_9da09e57_25224cute7productE)
_ZN39_INTERNAL_7628e2c3_4_k_cu_9da09e57_25224cute7productE:
	.zero		1
	.type		_ZN39_INTERNAL_7628e2c3_4_k_cu_9da09e57_25224cuda3std3__45__cpo3endE,@object
	.size		_ZN39_INTERNAL_7628e2c3_4_k_cu_9da09e57_25224cuda3std3__45__cpo3endE,(_ZN39_INTERNAL_7628e2c3_4_k_cu_9da09e57_25224cuda3std3__419piecewise_constructE - _ZN39_INTERNAL_7628e2c3_4_k_cu_9da09e57_25224cuda3std3__45__cpo3endE)
_ZN39_INTERNAL_7628e2c3_4_k_cu_9da09e57_25224cuda3std3__45__cpo3endE:
	.zero		1
	.type		_ZN39_INTERNAL_7628e2c3_4_k_cu_9da09e57_25224cuda3std3__419piecewise_constructE,@object
	.size		_ZN39_INTERNAL_7628e2c3_4_k_cu_9da09e57_25224cuda3std3__419piecewise_constructE,(_ZN39_INTERNAL_7628e2c3_4_k_cu_9da09e57_25224cuda3std3__45__cpo4cendE - _ZN39_INTERNAL_7628e2c3_4_k_cu_9da09e57_25224cuda3std3__419piecewise_constructE)
_ZN39_INTERNAL_7628e2c3_4_k_cu_9da09e57_25224cuda3std3__419piecewise_constructE:
	.zero		1
	.type		_ZN39_INTERNAL_7628e2c3_4_k_cu_9da09e57_25224cuda3std3__45__cpo4cendE,@object
	.size		_ZN39_INTERNAL_7628e2c3_4_k_cu_9da09e57_25224cuda3std3__45__cpo4cendE,(_ZN39_INTERNAL_7628e2c3_4_k_cu_9da09e57_25224cuda3std6ranges3__45__cpo4swapE - _ZN39_INTERNAL_7628e2c3_4_k_cu_9da09e57_25224cuda3std3__45__cpo4cendE)
_ZN39_INTERNAL_7628e2c3_4_k_cu_9da09e57_25224cuda3std3__45__cpo4cendE:
	.zero		1
	.type		_ZN39_INTERNAL_7628e2c3_4_k_cu_9da09e57_25224cuda3std6ranges3__45__cpo4swapE,@object
	.size		_ZN39_INTERNAL_7628e2c3_4_k_cu_9da09e57_25224cuda3std6ranges3__45__cpo4swapE,(.L_7 - _ZN39_INTERNAL_7628e2c3_4_k_cu_9da09e57_25224cuda3std6ranges3__45__cpo4swapE)
_ZN39_INTERNAL_7628e2c3_4_k_cu_9da09e57_25224cuda3std6ranges3__45__cpo4swapE:
	.zero		1
.L_7:


//--------------------- .nv.constant0._ZN7cutlass13device_kernelINS_4conv6kernel13ConvUniversalINS1_16ConvProblemShapeILNS1_8OperatorE0ELi2EEENS1_10collective14CollectiveConvINS1_46MainloopSm90TmaGmmaWarpSpecializedImplicitGemmILS5_0ELi37ELi2EN4cute5tupleIJNSA_1CILi1EEESD_SD_EEENS1_36KernelImplicitTmaWarpSpecializedSm90ELi1EEENSB_IJNSC_ILi128EEENSC_ILi64EEENSB_IJNSC_ILi32EEEEEEEEENS_12float_e4m3_tESM_NSA_8TiledMMAINSA_8MMA_AtomIJNSA_4SM904GMMA30MMA_64x64x32_F32E4M3E4M3_SS_TNILNSQ_7ScaleInE1ELSS_1EEEEEENSA_6LayoutISE_NSB_IJNSC_ILi0EEESW_SW_EEEEENSB_IJNSA_10UnderscoreESZ_SZ_EEEEENS7_6detail26Sm90ImplicitGemmTileTraitsINSA_20SM90_TMA_LOAD_IM2COLENSA_14ComposedLayoutINSA_7SwizzleILi1ELi4ELi3EEENSA_18smem_ptr_flag_bitsILi8EEENSV_INSB_IJNSB_IJNSC_ILi8EEENSC_ILi16EEEEEENSB_IJSJ_SD_EEENSB_IJSD_NSC_ILi37EEEEEEEEENSB_IJNSB_IJSJ_NSC_ILi256EEEEEENSB_IJSD_SW_EEENSB_IJSW_NSC_ILi4096EEEEEEEEEEEEEvEENS13_INSA_13SM90_TMA_LOADENS15_IS17_S19_NSV_INSB_IJNSB_IJS1A_S1A_EEES1D_S1F_EEENSB_IJS1I_S1J_NSB_IJSW_NSC_ILi2048EEEEEEEEEEEEEvEEEENS_8epilogue10collective6detail29Sm90TmaWarpSpecializedAdapterINS21_15DefaultEpilogueISM_NSB_IJNSB_IJlllEEESD_SW_EEES26_NS20_6thread17LinearCombinationISM_Li1EffLNS27_9ScaleType4KindE0ELNS_15FloatRoundStyleE2ESM_EENS_4gemm15EpilogueDefaultEEEEEvvEEEEvNT_6ParamsE --------------------------
	.section	.nv.constant0._ZN7cutlass13device_kernelINS_4conv6kernel13ConvUniversalINS1_16ConvProblemShapeILNS1_8OperatorE0ELi2EEENS1_10collective14CollectiveConvINS1_46MainloopSm90TmaGmmaWarpSpecializedImplicitGemmILS5_0ELi37ELi2EN4cute5tupleIJNSA_1CILi1EEESD_SD_EEENS1_36KernelImplicitTmaWarpSpecializedSm90ELi1EEENSB_IJNSC_ILi128EEENSC_ILi64EEENSB_IJNSC_ILi32EEEEEEEEENS_12float_e4m3_tESM_NSA_8TiledMMAINSA_8MMA_AtomIJNSA_4SM904GMMA30MMA_64x64x32_F32E4M3E4M3_SS_TNILNSQ_7ScaleInE1ELSS_1EEEEEENSA_6LayoutISE_NSB_IJNSC_ILi0EEESW_SW_EEEEENSB_IJNSA_10UnderscoreESZ_SZ_EEEEENS7_6detail26Sm90ImplicitGemmTileTraitsINSA_20SM90_TMA_LOAD_IM2COLENSA_14ComposedLayoutINSA_7SwizzleILi1ELi4ELi3EEENSA_18smem_ptr_flag_bitsILi8EEENSV_INSB_IJNSB_IJNSC_ILi8EEENSC_ILi16EEEEEENSB_IJSJ_SD_EEENSB_IJSD_NSC_ILi37EEEEEEEEENSB_IJNSB_IJSJ_NSC_ILi256EEEEEENSB_IJSD_SW_EEENSB_IJSW_NSC_ILi4096EEEEEEEEEEEEEvEENS13_INSA_13SM90_TMA_LOADENS15_IS17_S19_NSV_INSB_IJNSB_IJS1A_S1A_EEES1D_S1F_EEENSB_IJS1I_S1J_NSB_IJSW_NSC_ILi2048EEEEEEEEEEEEEvEEEENS_8epilogue10collective6detail29Sm90TmaWarpSpecializedAdapterINS21_15DefaultEpilogueISM_NSB_IJNSB_IJlllEEESD_SW_EEES26_NS20_6thread17LinearCombinationISM_Li1EffLNS27_9ScaleType4KindE0ELNS_15FloatRoundStyleE2ESM_EENS_4gemm15EpilogueDefaultEEEEEvvEEEEvNT_6ParamsE,"a",@progbits
	.sectionflags	@""
	.align	4
.nv.constant0._ZN7cutlass13device_kernelINS_4conv6kernel13ConvUniversalINS1_16ConvProblemShapeILNS1_8OperatorE0ELi2EEENS1_10collective14CollectiveConvINS1_46MainloopSm90TmaGmmaWarpSpecializedImplicitGemmILS5_0ELi37ELi2EN4cute5tupleIJNSA_1CILi1EEESD_SD_EEENS1_36KernelImplicitTmaWarpSpecializedSm90ELi1EEENSB_IJNSC_ILi128EEENSC_ILi64EEENSB_IJNSC_ILi32EEEEEEEEENS_12float_e4m3_tESM_NSA_8TiledMMAINSA_8MMA_AtomIJNSA_4SM904GMMA30MMA_64x64x32_F32E4M3E4M3_SS_TNILNSQ_7ScaleInE1ELSS_1EEEEEENSA_6LayoutISE_NSB_IJNSC_ILi0EEESW_SW_EEEEENSB_IJNSA_10UnderscoreESZ_SZ_EEEEENS7_6detail26Sm90ImplicitGemmTileTraitsINSA_20SM90_TMA_LOAD_IM2COLENSA_14ComposedLayoutINSA_7SwizzleILi1ELi4ELi3EEENSA_18smem_ptr_flag_bitsILi8EEENSV_INSB_IJNSB_IJNSC_ILi8EEENSC_ILi16EEEEEENSB_IJSJ_SD_EEENSB_IJSD_NSC_ILi37EEEEEEEEENSB_IJNSB_IJSJ_NSC_ILi256EEEEEENSB_IJSD_SW_EEENSB_IJSW_NSC_ILi4096EEEEEEEEEEEEEvEENS13_INSA_13SM90_TMA_LOADENS15_IS17_S19_NSV_INSB_IJNSB_IJS1A_S1A_EEES1D_S1F_EEENSB_IJS1I_S1J_NSB_IJSW_NSC_ILi2048EEEEEEEEEEEEEvEEEENS_8epilogue10collective6detail29Sm90TmaWarpSpecializedAdapterINS21_15DefaultEpilogueISM_NSB_IJNSB_IJlllEEESD_SW_EEES26_NS20_6thread17LinearCombinationISM_Li1EffLNS27_9ScaleType4KindE0ELNS_15FloatRoundStyleE2ESM_EENS_4gemm15EpilogueDefaultEEEEEvvEEEEvNT_6ParamsE:
	.zero		1536


//--------------------- SYMBOLS --------------------------

	.type		.nv.reservedSmem.offset0,@object
	.size		.nv.reservedSmem.offset0,0x4
